	.target	sm_100a

	.elftype	@"ET_EXEC"


//--------------------- .note.nv.tkinfo           --------------------------
	.section	.note.nv.tkinfo,"",@"SHT_NOTE"
	.sectionflags	@"SHF_NOTE_NV_TKINFO"
	.tkinfo
        /*0018*/ 	.word	0x00000002
        /*0030*/ 	.string	""
        /*0030*/ 	.string	"ptxas"
        /*0030*/ 	.string	"Cuda compilation tools, release 13.0, V13.0.88"
        /*0030*/ 	.string	"Build cuda_13.0.r13.0/compiler.36424714_0"
        /*0030*/ 	.string	"-arch sm_100a -m 64 "



//--------------------- .note.nv.cuinfo           --------------------------
	.section	.note.nv.cuinfo,"",@"SHT_NOTE"
	.sectionflags	@"SHF_NOTE_NV_CUINFO"
        /*0018*/ 	.short	0x0002
        /*001a*/ 	.short	0x0064
        /*001c*/ 	.short	0x0082
	.zero		2


//--------------------- .nv.info                  --------------------------
	.section	.nv.info,"",@"SHT_CUDA_INFO"
	.align	4


	//----- nvinfo : EIATTR_REGCOUNT
	.align		4
        /*0000*/ 	.byte	0x04, 0x2f
        /*0002*/ 	.short	(.L_19 - .L_18)
	.align		4
.L_18:
        /*0004*/ 	.word	index@(_ZN7cutlass13device_kernelINS_4gemm6kernel13GemmUniversalIN4cute5tupleIJiiiiEEENS1_10collective13CollectiveMmaINS1_35MainloopSm100TmaUmmaWarpSpecializedILi4ELi2ELi4ENS5_IJNS4_1CILi2EEESB_NSA_ILi1EEEEEEEENS5_IJNSA_ILi64EEESF_SF_EEENS_12float_e5m2_tENS5_IJlSC_lEEESH_SI_NS4_8TiledMMAINS4_8MMA_AtomIJNS4_10MMA_TraitsINS4_19SM100_MMA_F8F6F4_SSEJSH_SH_fSF_SF_NS4_17integral_constantINS4_4UMMA5MajorELSP_0EEESQ_NSN_INSO_7ScaleInELSR_0EEESS_EEEEEENS4_6LayoutINS5_IJSC_SC_SC_EEENS5_IJNSA_ILi0EEESX_SX_EEEEENS5_IJNS4_10UnderscoreES10_S10_EEEEENS4_23SM90_TMA_LOAD_MULTICASTENS4_14ComposedLayoutINS4_7SwizzleILi2ELi4ELi3EEENS4_18smem_ptr_flag_bitsILi8EEENSV_INS5_IJNSA_ILi8EEESF_EEENS5_IJSF_SC_EEEEEEEvNS4_8identityES13_S1D_vS1E_EENS_8epilogue10collective18CollectiveEpilogueINS1G_23Sm100TmaWarpSpecializedILi1ELi1ELi32ELb0ELb0EEEJSG_NS5_IJNSV_ISF_SC_EES1L_EEESH_SI_SH_SI_NS1G_6fusion15FusionCallbacksIS1K_NS1N_17LinearCombinationISH_fSH_fLNS_15FloatRoundStyleE2EEESG_S1M_JEEENS4_5SM1004TMEM4LOAD26SM100_TMEM_LOAD_16dp32b32xENS4_13SM90_TMA_LOADES1D_NS4_39AutoVectorizingCopyWithAssumedAlignmentILi128EEENS4_14SM90_TMA_STOREES1D_S1Z_S1Z_EEEvvEEEEvNT_6ParamsE)
        /*0008*/ 	.word	0x00000059


	//----- nvinfo : EIATTR_FRAME_SIZE
	.align		4
.L_19:
        /*000c*/ 	.byte	0x04, 0x11
        /*000e*/ 	.short	(.L_21 - .L_20)
	.align		4
.L_20:
        /*0010*/ 	.word	index@($__internal_2_$__cuda_sm10x_tcgen05_guardrail_trap_unallocated_columns_being_dealloced)
        /*0014*/ 	.word	0x00000000


	//----- nvinfo : EIATTR_FRAME_SIZE
	.align		4
.L_21:
        /*0018*/ 	.byte	0x04, 0x11
        /*001a*/ 	.short	(.L_23 - .L_22)
	.align		4
.L_22:
        /*001c*/ 	.word	index@($__internal_1_$__cuda_sm10x_tcgen05_guardrail_trap_phase_invalid_during_alloc)
        /*0020*/ 	.word	0x00000000


	//----- nvinfo : EIATTR_FRAME_SIZE
	.align		4
.L_23:
        /*0024*/ 	.byte	0x04, 0x11
        /*0026*/ 	.short	(.L_25 - .L_24)
	.align		4
.L_24:
        /*0028*/ 	.word	index@($__internal_0_$__cuda_sm10x_tcgen05_guardrail_trap_col_being_dealloced_not_returned_by_alloc)
        /*002c*/ 	.word	0x00000000


	//----- nvinfo : EIATTR_FRAME_SIZE
	.align		4
.L_25:
        /*0030*/ 	.byte	0x04, 0x11
        /*0032*/ 	.short	(.L_27 - .L_26)
	.align		4
.L_26:
        /*0034*/ 	.word	index@(_ZN7cutlass13device_kernelINS_4gemm6kernel13GemmUniversalIN4cute5tupleIJiiiiEEENS1_10collective13CollectiveMmaINS1_35MainloopSm100TmaUmmaWarpSpecializedILi4ELi2ELi4ENS5_IJNS4_1CILi2EEESB_NSA_ILi1EEEEEEEENS5_IJNSA_ILi64EEESF_SF_EEENS_12float_e5m2_tENS5_IJlSC_lEEESH_SI_NS4_8TiledMMAINS4_8MMA_AtomIJNS4_10MMA_TraitsINS4_19SM100_MMA_F8F6F4_SSEJSH_SH_fSF_SF_NS4_17integral_constantINS4_4UMMA5MajorELSP_0EEESQ_NSN_INSO_7ScaleInELSR_0EEESS_EEEEEENS4_6LayoutINS5_IJSC_SC_SC_EEENS5_IJNSA_ILi0EEESX_SX_EEEEENS5_IJNS4_10UnderscoreES10_S10_EEEEENS4_23SM90_TMA_LOAD_MULTICASTENS4_14ComposedLayoutINS4_7SwizzleILi2ELi4ELi3EEENS4_18smem_ptr_flag_bitsILi8EEENSV_INS5_IJNSA_ILi8EEESF_EEENS5_IJSF_SC_EEEEEEEvNS4_8identityES13_S1D_vS1E_EENS_8epilogue10collective18CollectiveEpilogueINS1G_23Sm100TmaWarpSpecializedILi1ELi1ELi32ELb0ELb0EEEJSG_NS5_IJNSV_ISF_SC_EES1L_EEESH_SI_SH_SI_NS1G_6fusion15FusionCallbacksIS1K_NS1N_17LinearCombinationISH_fSH_fLNS_15FloatRoundStyleE2EEESG_S1M_JEEENS4_5SM1004TMEM4LOAD26SM100_TMEM_LOAD_16dp32b32xENS4_13SM90_TMA_LOADES1D_NS4_39AutoVectorizingCopyWithAssumedAlignmentILi128EEENS4_14SM90_TMA_STOREES1D_S1Z_S1Z_EEEvvEEEEvNT_6ParamsE)
        /*0038*/ 	.word	0x00000000


	//----- nvinfo : EIATTR_MIN_STACK_SIZE
	.align		4
.L_27:
        /*003c*/ 	.byte	0x04, 0x12
        /*003e*/ 	.short	(.L_29 - .L_28)
	.align		4
.L_28:
        /*0040*/ 	.word	index@(_ZN7cutlass13device_kernelINS_4gemm6kernel13GemmUniversalIN4cute5tupleIJiiiiEEENS1_10collective13CollectiveMmaINS1_35MainloopSm100TmaUmmaWarpSpecializedILi4ELi2ELi4ENS5_IJNS4_1CILi2EEESB_NSA_ILi1EEEEEEEENS5_IJNSA_ILi64EEESF_SF_EEENS_12float_e5m2_tENS5_IJlSC_lEEESH_SI_NS4_8TiledMMAINS4_8MMA_AtomIJNS4_10MMA_TraitsINS4_19SM100_MMA_F8F6F4_SSEJSH_SH_fSF_SF_NS4_17integral_constantINS4_4UMMA5MajorELSP_0EEESQ_NSN_INSO_7ScaleInELSR_0EEESS_EEEEEENS4_6LayoutINS5_IJSC_SC_SC_EEENS5_IJNSA_ILi0EEESX_SX_EEEEENS5_IJNS4_10UnderscoreES10_S10_EEEEENS4_23SM90_TMA_LOAD_MULTICASTENS4_14ComposedLayoutINS4_7SwizzleILi2ELi4ELi3EEENS4_18smem_ptr_flag_bitsILi8EEENSV_INS5_IJNSA_ILi8EEESF_EEENS5_IJSF_SC_EEEEEEEvNS4_8identityES13_S1D_vS1E_EENS_8epilogue10collective18CollectiveEpilogueINS1G_23Sm100TmaWarpSpecializedILi1ELi1ELi32ELb0ELb0EEEJSG_NS5_IJNSV_ISF_SC_EES1L_EEESH_SI_SH_SI_NS1G_6fusion15FusionCallbacksIS1K_NS1N_17LinearCombinationISH_fSH_fLNS_15FloatRoundStyleE2EEESG_S1M_JEEENS4_5SM1004TMEM4LOAD26SM100_TMEM_LOAD_16dp32b32xENS4_13SM90_TMA_LOADES1D_NS4_39AutoVectorizingCopyWithAssumedAlignmentILi128EEENS4_14SM90_TMA_STOREES1D_S1Z_S1Z_EEEvvEEEEvNT_6ParamsE)
        /*0044*/ 	.word	0x00000000
.L_29:


//--------------------- .nv.compat                --------------------------
	.section	.nv.compat,"",@"SHT_CUDA_COMPAT_INFO"
	.align	4
        /*0000*/ 	.byte	0x02, 0x09, 0x01, 0x00, 0x02, 0x02, 0x02, 0x00, 0x02, 0x05, 0x05, 0x00, 0x03, 0x07, 0x01, 0x01
        /*0010*/ 	.byte	0x02, 0x03, 0x01, 0x00, 0x02, 0x06, 0x01, 0x00, 0x04, 0x0b, 0x08, 0x00, 0x09, 0x00, 0x00, 0x00
        /*0020*/ 	.byte	0x00, 0x00, 0x00, 0x00


//--------------------- .nv.info._ZN7cutlass13device_kernelINS_4gemm6kernel13GemmUniversalIN4cute5tupleIJiiiiEEENS1_10collective13CollectiveMmaINS1_35MainloopSm100TmaUmmaWarpSpecializedILi4ELi2ELi4ENS5_IJNS4_1CILi2EEESB_NSA_ILi1EEEEEEEENS5_IJNSA_ILi64EEESF_SF_EEENS_12float_e5m2_tENS5_IJlSC_lEEESH_SI_NS4_8TiledMMAINS4_8MMA_AtomIJNS4_10MMA_TraitsINS4_19SM100_MMA_F8F6F4_SSEJSH_SH_fSF_SF_NS4_17integral_constantINS4_4UMMA5MajorELSP_0EEESQ_NSN_INSO_7ScaleInELSR_0EEESS_EEEEEENS4_6LayoutINS5_IJSC_SC_SC_EEENS5_IJNSA_ILi0EEESX_SX_EEEEENS5_IJNS4_10UnderscoreES10_S10_EEEEENS4_23SM90_TMA_LOAD_MULTICASTENS4_14ComposedLayoutINS4_7SwizzleILi2ELi4ELi3EEENS4_18smem_ptr_flag_bitsILi8EEENSV_INS5_IJNSA_ILi8EEESF_EEENS5_IJSF_SC_EEEEEEEvNS4_8identityES13_S1D_vS1E_EENS_8epilogue10collective18CollectiveEpilogueINS1G_23Sm100TmaWarpSpecializedILi1ELi1ELi32ELb0ELb0EEEJSG_NS5_IJNSV_ISF_SC_EES1L_EEESH_SI_SH_SI_NS1G_6fusion15FusionCallbacksIS1K_NS1N_17LinearCombinationISH_fSH_fLNS_15FloatRoundStyleE2EEESG_S1M_JEEENS4_5SM1004TMEM4LOAD26SM100_TMEM_LOAD_16dp32b32xENS4_13SM90_TMA_LOADES1D_NS4_39AutoVectorizingCopyWithAssumedAlignmentILi128EEENS4_14SM90_TMA_STOREES1D_S1Z_S1Z_EEEvvEEEEvNT_6ParamsE --------------------------
	.section	.nv.info._ZN7cutlass13device_kernelINS_4gemm6kernel13GemmUniversalIN4cute5tupleIJiiiiEEENS1_10collective13CollectiveMmaINS1_35MainloopSm100TmaUmmaWarpSpecializedILi4ELi2ELi4ENS5_IJNS4_1CILi2EEESB_NSA_ILi1EEEEEEEENS5_IJNSA_ILi64EEESF_SF_EEENS_12float_e5m2_tENS5_IJlSC_lEEESH_SI_NS4_8TiledMMAINS4_8MMA_AtomIJNS4_10MMA_TraitsINS4_19SM100_MMA_F8F6F4_SSEJSH_SH_fSF_SF_NS4_17integral_constantINS4_4UMMA5MajorELSP_0EEESQ_NSN_INSO_7ScaleInELSR_0EEESS_EEEEEENS4_6LayoutINS5_IJSC_SC_SC_EEENS5_IJNSA_ILi0EEESX_SX_EEEEENS5_IJNS4_10UnderscoreES10_S10_EEEEENS4_23SM90_TMA_LOAD_MULTICASTENS4_14ComposedLayoutINS4_7SwizzleILi2ELi4ELi3EEENS4_18smem_ptr_flag_bitsILi8EEENSV_INS5_IJNSA_ILi8EEESF_EEENS5_IJSF_SC_EEEEEEEvNS4_8identityES13_S1D_vS1E_EENS_8epilogue10collective18CollectiveEpilogueINS1G_23Sm100TmaWarpSpecializedILi1ELi1ELi32ELb0ELb0EEEJSG_NS5_IJNSV_ISF_SC_EES1L_EEESH_SI_SH_SI_NS1G_6fusion15FusionCallbacksIS1K_NS1N_17LinearCombinationISH_fSH_fLNS_15FloatRoundStyleE2EEESG_S1M_JEEENS4_5SM1004TMEM4LOAD26SM100_TMEM_LOAD_16dp32b32xENS4_13SM90_TMA_LOADES1D_NS4_39AutoVectorizingCopyWithAssumedAlignmentILi128EEENS4_14SM90_TMA_STOREES1D_S1Z_S1Z_EEEvvEEEEvNT_6ParamsE,"",@"SHT_CUDA_INFO"
	.sectionflags	@""
	.align	4


	//----- nvinfo : EIATTR_CUDA_API_VERSION
	.align		4
        /*0000*/ 	.byte	0x04, 0x37
        /*0002*/ 	.short	(.L_31 - .L_30)
.L_30:
        /*0004*/ 	.word	0x00000082


	//----- nvinfo : EIATTR_KPARAM_INFO
	.align		4
.L_31:
        /*0008*/ 	.byte	0x04, 0x17
        /*000a*/ 	.short	(.L_33 - .L_32)
.L_32:
        /*000c*/ 	.word	0x00000000
        /*0010*/ 	.short	0x0000
        /*0012*/ 	.short	0x0000
        /*0014*/ 	.byte	0x00, 0xf0, 0x01, 0x20


	//----- nvinfo : EIATTR_AT_ENTRY_FRAGMENTS
	.align		4
.L_33:
        /*0018*/ 	.byte	0x04, 0x4f
        /*001a*/ 	.short	(.L_35 - .L_34)


	//   ....[0]....
.L_34:
        /*001c*/ 	.word	0x00000006


	//----- nvinfo : EIATTR_RESERVED_SMEM_USED
	.align		4
.L_35:
        /*0020*/ 	.byte	0x01, 0x41
	.zero		2


	//----- nvinfo : EIATTR_SPARSE_MMA_MASK
	.align		4
        /*0024*/ 	.byte	0x03, 0x50
        /*0026*/ 	.short	0x0000


	//----- nvinfo : EIATTR_TCGEN05_1CTA_USED
	.align		4
        /*0028*/ 	.byte	0x01, 0x51
	.zero		2


	//----- nvinfo : EIATTR_MAXREG_COUNT
	.align		4
        /*002c*/ 	.byte	0x03, 0x1b
        /*002e*/ 	.short	0x00ff


	//----- nvinfo : EIATTR_NUM_BARRIERS
	.align		4
        /*0030*/ 	.byte	0x02, 0x4c
        /*0032*/ 	.byte	0x07
	.zero		1


	//----- nvinfo : EIATTR_EXTERNS
	.align		4
        /*0034*/ 	.byte	0x04, 0x0f
        /*0036*/ 	.short	(.L_37 - .L_36)


	//   ....[0]....
	.align		4
.L_36:
        /*0038*/ 	.word	index@(__assertfail)


	//----- nvinfo : EIATTR_MERCURY_ISA_VERSION
	.align		4
.L_37:
        /*003c*/ 	.byte	0x03, 0x5f
        /*003e*/ 	.short	0x0101


	//----- nvinfo : EIATTR_INT_WARP_WIDE_INSTR_OFFSETS
	.align		4
        /*0040*/ 	.byte	0x04, 0x31
        /*0042*/ 	.short	(.L_39 - .L_38)


	//   ....[0]....
.L_38:
        /*0044*/ 	.word	0x00003ce0


	//   ....[1]....
        /*0048*/ 	.word	0x00003d10


	//   ....[2]....
        /*004c*/ 	.word	0x00003d30


	//   ....[3]....
        /*0050*/ 	.word	0x00004860


	//   ....[4]....
        /*0054*/ 	.word	0x00004910


	//----- nvinfo : EIATTR_COOP_GROUP_MASK_REGIDS
	.align		4
.L_39:
        /*0058*/ 	.byte	0x04, 0x29
        /*005a*/ 	.short	(.L_41 - .L_40)


	//   ....[0]....
.L_40:
        /*005c*/ 	.word	0xffffffff


	//   ....[1]....
        /*0060*/ 	.word	0xffffffff


	//   ....[2]....
        /*0064*/ 	.word	0xffffffff


	//   ....[3]....
        /*0068*/ 	.word	0xffffffff


	//   ....[4]....
        /*006c*/ 	.word	0xffffffff


	//   ....[5]....
        /*0070*/ 	.word	0xffffffff


	//   ....[6]....
        /*0074*/ 	.word	0xffffffff


	//   ....[7]....
        /*0078*/ 	.word	0xffffffff


	//   ....[8]....
        /*007c*/ 	.word	0xffffffff


	//   ....[9]....
        /*0080*/ 	.word	0xffffffff


	//   ....[10]....
        /*0084*/ 	.word	0xffffffff


	//   ....[11]....
        /*0088*/ 	.word	0xffffffff


	//   ....[12]....
        /*008c*/ 	.word	0xffffffff


	//   ....[13]....
        /*0090*/ 	.word	0xffffffff


	//----- nvinfo : EIATTR_COOP_GROUP_INSTR_OFFSETS
	.align		4
.L_41:
        /*0094*/ 	.byte	0x04, 0x28
        /*0096*/ 	.short	(.L_43 - .L_42)


	//   ....[0]....
.L_42:
        /*0098*/ 	.word	0x00000080


	//   ....[1]....
        /*009c*/ 	.word	0x000004e0


	//   ....[2]....
        /*00a0*/ 	.word	0x00000690


	//   ....[3]....
        /*00a4*/ 	.word	0x000007d0


	//   ....[4]....
        /*00a8*/ 	.word	0x000008d0


	//   ....[5]....
        /*00ac*/ 	.word	0x00000a40


	//   ....[6]....
        /*00b0*/ 	.word	0x00000be0


	//   ....[7]....
        /*00b4*/ 	.word	0x00000d90


	//   ....[8]....
        /*00b8*/ 	.word	0x00002110


	//   ....[9]....
        /*00bc*/ 	.word	0x00002fb0


	//   ....[10]....
        /*00c0*/ 	.word	0x000031c0


	//   ....[11]....
        /*00c4*/ 	.word	0x000031f0


	//   ....[12]....
        /*00c8*/ 	.word	0x00003bc0


	//   ....[13]....
        /*00cc*/ 	.word	0x00003df0


	//----- nvinfo : EIATTR_VRC_CTA_INIT_COUNT
	.align		4
.L_43:
        /*00d0*/ 	.byte	0x02, 0x4a
        /*00d2*/ 	.byte	0x80
	.zero		1


	//----- nvinfo : EIATTR_SYSCALL_OFFSETS
	.align		4
        /*00d4*/ 	.byte	0x04, 0x46
        /*00d6*/ 	.short	(.L_45 - .L_44)


	//   ....[0]....
.L_44:
        /*00d8*/ 	.word	0x00005480


	//   ....[1]....
        /*00dc*/ 	.word	0x000055c0


	//   ....[2]....
        /*00e0*/ 	.word	0x00005d40


	//----- nvinfo : EIATTR_MBARRIER_INSTR_OFFSETS
	.align		4
.L_45:
        /*00e4*/ 	.byte	0x04, 0x39
        /*00e6*/ 	.short	(.L_47 - .L_46)


	//   ....[0]....
.L_46:
        /*00e8*/ 	.word	0x00000600
        /*00ec*/ 	.word	0x000000ff
        /*00f0*/ 	.word	0x00000000
        /*00f4*/ 	.short	0x0100
        /*00f6*/ 	.byte	0x04
	.zero		1


	//   ....[1]....
        /*00f8*/ 	.word	0x00000610
        /*00fc*/ 	.word	0x000000ff
        /*0100*/ 	.word	0x00000020
        /*0104*/ 	.short	0x0100
        /*0106*/ 	.byte	0x04
	.zero		1


	//   ....[2]....
        /*0108*/ 	.word	0x00000620
        /*010c*/ 	.word	0x000000ff
        /*0110*/ 	.word	0x00000008
        /*0114*/ 	.short	0x0100
        /*0116*/ 	.byte	0x04
	.zero		1


	//   ....[3]....
        /*0118*/ 	.word	0x00000630
        /*011c*/ 	.word	0x000000ff
        /*0120*/ 	.word	0x00000028
        /*0124*/ 	.short	0x0100
        /*0126*/ 	.byte	0x04
	.zero		1


	//   ....[4]....
        /*0128*/ 	.word	0x00000640
        /*012c*/ 	.word	0x000000ff
        /*0130*/ 	.word	0x00000010
        /*0134*/ 	.short	0x0100
        /*0136*/ 	.byte	0x04
	.zero		1


	//   ....[5]....
        /*0138*/ 	.word	0x00000650
        /*013c*/ 	.word	0x000000ff
        /*0140*/ 	.word	0x00000030
        /*0144*/ 	.short	0x0100
        /*0146*/ 	.byte	0x04
	.zero		1


	//   ....[6]....
        /*0148*/ 	.word	0x00000660
        /*014c*/ 	.word	0x000000ff
        /*0150*/ 	.word	0x00000018
        /*0154*/ 	.short	0x0100
        /*0156*/ 	.byte	0x04
	.zero		1


	//   ....[7]....
        /*0158*/ 	.word	0x00000670
        /*015c*/ 	.word	0x000000ff
        /*0160*/ 	.word	0x00000038
        /*0164*/ 	.short	0x0100
        /*0166*/ 	.byte	0x04
	.zero		1


	//   ....[8]....
        /*0168*/ 	.word	0x000007a0
        /*016c*/ 	.word	0x000000ff
        /*0170*/ 	.word	0x00000040
        /*0174*/ 	.short	0x0100
        /*0176*/ 	.byte	0x04
	.zero		1


	//   ....[9]....
        /*0178*/ 	.word	0x000007b0
        /*017c*/ 	.word	0x000000ff
        /*0180*/ 	.word	0x00000048
        /*0184*/ 	.short	0x0100
        /*0186*/ 	.byte	0x04
	.zero		1


	//   ....[10]....
        /*0188*/ 	.word	0x000008a0
        /*018c*/ 	.word	0x000000ff
        /*0190*/ 	.word	0x00000050
        /*0194*/ 	.short	0x0100
        /*0196*/ 	.byte	0x06
	.zero		1


	//   ....[11]....
        /*0198*/ 	.word	0x000008b0
        /*019c*/ 	.word	0x000000ff
        /*01a0*/ 	.word	0x00000058
        /*01a4*/ 	.short	0x0100
        /*01a6*/ 	.byte	0x06
	.zero		1


	//   ....[12]....
        /*01a8*/ 	.word	0x000009f0
        /*01ac*/ 	.word	0x000000ff
        /*01b0*/ 	.word	0x00000060
        /*01b4*/ 	.short	0x0100
        /*01b6*/ 	.byte	0x06
	.zero		1


	//   ....[13]....
        /*01b8*/ 	.word	0x00000a00
        /*01bc*/ 	.word	0x000000ff
        /*01c0*/ 	.word	0x00000070
        /*01c4*/ 	.short	0x0100
        /*01c6*/ 	.byte	0x06
	.zero		1


	//   ....[14]....
        /*01c8*/ 	.word	0x00000a10
        /*01cc*/ 	.word	0x000000ff
        /*01d0*/ 	.word	0x00000068
        /*01d4*/ 	.short	0x0100
        /*01d6*/ 	.byte	0x06
	.zero		1


	//   ....[15]....
        /*01d8*/ 	.word	0x00000a20
        /*01dc*/ 	.word	0x000000ff
        /*01e0*/ 	.word	0x00000078
        /*01e4*/ 	.short	0x0100
        /*01e6*/ 	.byte	0x06
	.zero		1


	//   ....[16]....
        /*01e8*/ 	.word	0x00000b50
        /*01ec*/ 	.word	0x000000ff
        /*01f0*/ 	.word	0x00000080
        /*01f4*/ 	.short	0x0100
        /*01f6*/ 	.byte	0x04
	.zero		1


	//   ....[17]....
        /*01f8*/ 	.word	0x00000b60
        /*01fc*/ 	.word	0x000000ff
        /*0200*/ 	.word	0x000000a0
        /*0204*/ 	.short	0x0100
        /*0206*/ 	.byte	0x04
	.zero		1


	//   ....[18]....
        /*0208*/ 	.word	0x00000b70
        /*020c*/ 	.word	0x000000ff
        /*0210*/ 	.word	0x00000088
        /*0214*/ 	.short	0x0100
        /*0216*/ 	.byte	0x04
	.zero		1


	//   ....[19]....
        /*0218*/ 	.word	0x00000b80
        /*021c*/ 	.word	0x000000ff
        /*0220*/ 	.word	0x000000a8
        /*0224*/ 	.short	0x0100
        /*0226*/ 	.byte	0x04
	.zero		1


	//   ....[20]....
        /*0228*/ 	.word	0x00000b90
        /*022c*/ 	.word	0x000000ff
        /*0230*/ 	.word	0x00000090
        /*0234*/ 	.short	0x0100
        /*0236*/ 	.byte	0x04
	.zero		1


	//   ....[21]....
        /*0238*/ 	.word	0x00000ba0
        /*023c*/ 	.word	0x000000ff
        /*0240*/ 	.word	0x000000b0
        /*0244*/ 	.short	0x0100
        /*0246*/ 	.byte	0x04
	.zero		1


	//   ....[22]....
        /*0248*/ 	.word	0x00000bb0
        /*024c*/ 	.word	0x000000ff
        /*0250*/ 	.word	0x00000098
        /*0254*/ 	.short	0x0100
        /*0256*/ 	.byte	0x04
	.zero		1


	//   ....[23]....
        /*0258*/ 	.word	0x00000bc0
        /*025c*/ 	.word	0x000000ff
        /*0260*/ 	.word	0x000000b8
        /*0264*/ 	.short	0x0100
        /*0266*/ 	.byte	0x04
	.zero		1


	//   ....[24]....
        /*0268*/ 	.word	0x00000cb0
        /*026c*/ 	.word	0x000000ff
        /*0270*/ 	.word	0x000000c0
        /*0274*/ 	.short	0x0100
        /*0276*/ 	.byte	0x04
	.zero		1


	//   ....[25]....
        /*0278*/ 	.word	0x00000cc0
        /*027c*/ 	.word	0x000000ff
        /*0280*/ 	.word	0x000000d0
        /*0284*/ 	.short	0x0100
        /*0286*/ 	.byte	0x04
	.zero		1


	//   ....[26]....
        /*0288*/ 	.word	0x00000cd0
        /*028c*/ 	.word	0x000000ff
        /*0290*/ 	.word	0x000000c8
        /*0294*/ 	.short	0x0100
        /*0296*/ 	.byte	0x04
	.zero		1


	//   ....[27]....
        /*0298*/ 	.word	0x00000ce0
        /*029c*/ 	.word	0x000000ff
        /*02a0*/ 	.word	0x000000d8
        /*02a4*/ 	.short	0x0100
        /*02a6*/ 	.byte	0x04
	.zero		1


	//   ....[28]....
        /*02a8*/ 	.word	0x00001940
        /*02ac*/ 	.word	0x00000000
        /*02b0*/ 	.word	0x000000d0
        /*02b4*/ 	.short	0x010a
        /*02b6*/ 	.byte	0xff
	.zero		1


	//   ....[29]....
        /*02b8*/ 	.word	0x00001970
        /*02bc*/ 	.word	0x00000000
        /*02c0*/ 	.word	0x000000c0
        /*02c4*/ 	.short	0x0101
        /*02c6*/ 	.byte	0xff
	.zero		1


	//   ....[30]....
        /*02c8*/ 	.word	0x00001a50
        /*02cc*/ 	.word	0x000000ff
        /*02d0*/ 	.word	0x00000020
        /*02d4*/ 	.short	0x010a
        /*02d6*/ 	.byte	0x04
	.zero		1


	//   ....[31]....
        /*02d8*/ 	.word	0x00001ad0
        /*02dc*/ 	.word	0x000000ff
        /*02e0*/ 	.word	0x00000020
        /*02e4*/ 	.short	0x010a
        /*02e6*/ 	.byte	0x21
	.zero		1


	//   ....[32]....
        /*02e8*/ 	.word	0x00001c60
        /*02ec*/ 	.word	0x000000ff
        /*02f0*/ 	.word	0x00000020
        /*02f4*/ 	.short	0x010a
        /*02f6*/ 	.byte	0x08
	.zero		1


	//   ....[33]....
        /*02f8*/ 	.word	0x00001da0
        /*02fc*/ 	.word	0x000000ff
        /*0300*/ 	.word	0x00000058
        /*0304*/ 	.short	0x0101
        /*0306*/ 	.byte	0x06
	.zero		1


	//   ....[34]....
        /*0308*/ 	.word	0x00001dc0
        /*030c*/ 	.word	0x000000ff
        /*0310*/ 	.word	0x00000020
        /*0314*/ 	.short	0x010a
        /*0316*/ 	.byte	0x04
	.zero		1


	//   ....[35]....
        /*0318*/ 	.word	0x00001e40
        /*031c*/ 	.word	0x000000ff
        /*0320*/ 	.word	0x00000020
        /*0324*/ 	.short	0x010a
        /*0326*/ 	.byte	0x11
	.zero		1


	//   ....[36]....
        /*0328*/ 	.word	0x00001fd0
        /*032c*/ 	.word	0x000000ff
        /*0330*/ 	.word	0x00000020
        /*0334*/ 	.short	0x010a
        /*0336*/ 	.byte	0x07
	.zero		1


	//   ....[37]....
        /*0338*/ 	.word	0x00002140
        /*033c*/ 	.word	0x00000003
        /*0340*/ 	.word	0x00000060
        /*0344*/ 	.short	0x010a
        /*0346*/ 	.byte	0xff
	.zero		1


	//   ....[38]....
        /*0348*/ 	.word	0x00002290
        /*034c*/ 	.word	0x00000000
        /*0350*/ 	.word	0x00000000
        /*0354*/ 	.short	0x0101
        /*0356*/ 	.byte	0xff
	.zero		1


	//   ....[39]....
        /*0358*/ 	.word	0x00002830
        /*035c*/ 	.word	0x000000ff
        /*0360*/ 	.word	0x00000000
        /*0364*/ 	.short	0x010a
        /*0366*/ 	.byte	0x04
	.zero		1


	//   ....[40]....
        /*0368*/ 	.word	0x000028c0
        /*036c*/ 	.word	0x000000ff
        /*0370*/ 	.word	0x00000000
        /*0374*/ 	.short	0x010a
        /*0376*/ 	.byte	0x05
	.zero		1


	//   ....[41]....
        /*0378*/ 	.word	0x00002950
        /*037c*/ 	.word	0x000000ff
        /*0380*/ 	.word	0x00000000
        /*0384*/ 	.short	0x010a
        /*0386*/ 	.byte	0x05
	.zero		1


	//   ....[42]....
        /*0388*/ 	.word	0x000029f0
        /*038c*/ 	.word	0x00000000
        /*0390*/ 	.word	0x00000000
        /*0394*/ 	.short	0x010a
        /*0396*/ 	.byte	0xff
	.zero		1


	//   ....[43]....
        /*0398*/ 	.word	0x00002b10
        /*039c*/ 	.word	0x00000002
        /*03a0*/ 	.word	0x000000c0
        /*03a4*/ 	.short	0x010a
        /*03a6*/ 	.byte	0xff
	.zero		1


	//   ....[44]....
        /*03a8*/ 	.word	0x00002b80
        /*03ac*/ 	.word	0x00000002
        /*03b0*/ 	.word	0x00000000
        /*03b4*/ 	.short	0x0101
        /*03b6*/ 	.byte	0xff
	.zero		1


	//   ....[45]....
        /*03b8*/ 	.word	0x00002ba0
        /*03bc*/ 	.word	0x000000ff
        /*03c0*/ 	.word	0x00000070
        /*03c4*/ 	.short	0x010a
        /*03c6*/ 	.byte	0x04
	.zero		1


	//   ....[46]....
        /*03c8*/ 	.word	0x00002cc0
        /*03cc*/ 	.word	0x00000002
        /*03d0*/ 	.word	0x00000060
        /*03d4*/ 	.short	0x010a
        /*03d6*/ 	.byte	0xff
	.zero		1


	//   ....[47]....
        /*03d8*/ 	.word	0x00002dc0
        /*03dc*/ 	.word	0x00000002
        /*03e0*/ 	.word	0x00000000
        /*03e4*/ 	.short	0x0101
        /*03e6*/ 	.byte	0xff
	.zero		1


	//   ....[48]....
        /*03e8*/ 	.word	0x00002e50
        /*03ec*/ 	.word	0x000000ff
        /*03f0*/ 	.word	0x00000070
        /*03f4*/ 	.short	0x0106
        /*03f6*/ 	.byte	0x04
	.zero		1


	//   ....[49]....
        /*03f8*/ 	.word	0x00002e70
        /*03fc*/ 	.word	0x000000ff
        /*0400*/ 	.word	0x00000070
        /*0404*/ 	.short	0x010a
        /*0406*/ 	.byte	0x04
	.zero		1


	//   ....[50]....
        /*0408*/ 	.word	0x00002f00
        /*040c*/ 	.word	0x000000ff
        /*0410*/ 	.word	0x00000070
        /*0414*/ 	.short	0x0106
        /*0416*/ 	.byte	0x07
	.zero		1


	//   ....[51]....
        /*0418*/ 	.word	0x00002f40
        /*041c*/ 	.word	0x00000000
        /*0420*/ 	.word	0x00000070
        /*0424*/ 	.short	0x010a
        /*0426*/ 	.byte	0xff
	.zero		1


	//   ....[52]....
        /*0428*/ 	.word	0x00003450
        /*042c*/ 	.word	0x00000000
        /*0430*/ 	.word	0x00000060
        /*0434*/ 	.short	0x010a
        /*0436*/ 	.byte	0xff
	.zero		1


	//   ....[53]....
        /*0438*/ 	.word	0x00003550
        /*043c*/ 	.word	0x00000003
        /*0440*/ 	.word	0x00000000
        /*0444*/ 	.short	0x0101
        /*0446*/ 	.byte	0xff
	.zero		1


	//   ....[54]....
        /*0448*/ 	.word	0x00003560
        /*044c*/ 	.word	0x000000ff
        /*0450*/ 	.word	0x00000000
        /*0454*/ 	.short	0x010a
        /*0456*/ 	.byte	0x04
	.zero		1


	//   ....[55]....
        /*0458*/ 	.word	0x000035e0
        /*045c*/ 	.word	0x000000ff
        /*0460*/ 	.word	0x000000a0
        /*0464*/ 	.short	0x010a
        /*0466*/ 	.byte	0x17
	.zero		1


	//   ....[56]....
        /*0468*/ 	.word	0x000036c0
        /*046c*/ 	.word	0x000000ff
        /*0470*/ 	.word	0x00000000
        /*0474*/ 	.short	0x010a
        /*0476*/ 	.byte	0x05
	.zero		1


	//   ....[57]....
        /*0478*/ 	.word	0x00003800
        /*047c*/ 	.word	0x000000ff
        /*0480*/ 	.word	0x00000000
        /*0484*/ 	.short	0x010a
        /*0486*/ 	.byte	0x04
	.zero		1


	//   ....[58]....
        /*0488*/ 	.word	0x000039f0
        /*048c*/ 	.word	0x000000ff
        /*0490*/ 	.word	0x00000000
        /*0494*/ 	.short	0x010a
        /*0496*/ 	.byte	0x04
	.zero		1


	//   ....[59]....
        /*0498*/ 	.word	0x00003a80
        /*049c*/ 	.word	0x000000ff
        /*04a0*/ 	.word	0x00000000
        /*04a4*/ 	.short	0x010a
        /*04a6*/ 	.byte	0x05
	.zero		1


	//   ....[60]....
        /*04a8*/ 	.word	0x00003b10
        /*04ac*/ 	.word	0x000000ff
        /*04b0*/ 	.word	0x00000000
        /*04b4*/ 	.short	0x010a
        /*04b6*/ 	.byte	0x05
	.zero		1


	//   ....[61]....
        /*04b8*/ 	.word	0x00003ba0
        /*04bc*/ 	.word	0x000000ff
        /*04c0*/ 	.word	0x00000000
        /*04c4*/ 	.short	0x010a
        /*04c6*/ 	.byte	0x04
	.zero		1


	//   ....[62]....
        /*04c8*/ 	.word	0x00004040
        /*04cc*/ 	.word	0x00000007
        /*04d0*/ 	.word	0x00000060
        /*04d4*/ 	.short	0x010a
        /*04d6*/ 	.byte	0xff
	.zero		1


	//   ....[63]....
        /*04d8*/ 	.word	0x000041b0
        /*04dc*/ 	.word	0x00000000
        /*04e0*/ 	.word	0x00000000
        /*04e4*/ 	.short	0x0101
        /*04e6*/ 	.byte	0xff
	.zero		1


	//   ....[64]....
        /*04e8*/ 	.word	0x00004620
        /*04ec*/ 	.word	0x000000ff
        /*04f0*/ 	.word	0x00000058
        /*04f4*/ 	.short	0x010a
        /*04f6*/ 	.byte	0x11
	.zero		1


	//   ....[65]....
        /*04f8*/ 	.word	0x000047a0
        /*04fc*/ 	.word	0x000000ff
        /*0500*/ 	.word	0x00000048
        /*0504*/ 	.short	0x010a
        /*0506*/ 	.byte	0x11
	.zero		1


	//   ....[66]....
        /*0508*/ 	.word	0x000049b0
        /*050c*/ 	.word	0x000000ff
        /*0510*/ 	.word	0x00000040
        /*0514*/ 	.short	0x010b
        /*0516*/ 	.byte	0x11
	.zero		1


	//   ....[67]....
        /*0518*/ 	.word	0x000049c0
        /*051c*/ 	.word	0x000000ff
        /*0520*/ 	.word	0x00000000
        /*0524*/ 	.short	0x0101
        /*0526*/ 	.byte	0x30
	.zero		1


	//   ....[68]....
        /*0528*/ 	.word	0x00004a00
        /*052c*/ 	.word	0x00000000
        /*0530*/ 	.word	0x00000048
        /*0534*/ 	.short	0x010a
        /*0536*/ 	.byte	0xff
	.zero		1


	//   ....[69]....
        /*0538*/ 	.word	0x00004d40
        /*053c*/ 	.word	0x00000003
        /*0540*/ 	.word	0x00000060
        /*0544*/ 	.short	0x010a
        /*0546*/ 	.byte	0xff
	.zero		1


	//   ....[70]....
        /*0548*/ 	.word	0x00004ec0
        /*054c*/ 	.word	0x00000000
        /*0550*/ 	.word	0x00000000
        /*0554*/ 	.short	0x0101
        /*0556*/ 	.byte	0xff
	.zero		1


	//   ....[71]....
        /*0558*/ 	.word	0x00005920
        /*055c*/ 	.word	0x000000ff
        /*0560*/ 	.word	0x00000040
        /*0564*/ 	.short	0x010a
        /*0566*/ 	.byte	0x2c
	.zero		1


	//   ....[72]....
        /*0568*/ 	.word	0x00005930
        /*056c*/ 	.word	0x00000016
        /*0570*/ 	.word	0x00000080
        /*0574*/ 	.short	0x010a
        /*0576*/ 	.byte	0xff
	.zero		1


	//   ....[73]....
        /*0578*/ 	.word	0x00005ae0
        /*057c*/ 	.word	0x000000ff
        /*0580*/ 	.word	0x00000040
        /*0584*/ 	.short	0x010a
        /*0586*/ 	.byte	0x2c
	.zero		1


	//   ....[74]....
        /*0588*/ 	.word	0x00005bc0
        /*058c*/ 	.word	0x000000ff
        /*0590*/ 	.word	0x00000000
        /*0594*/ 	.short	0x0101
        /*0596*/ 	.byte	0x04
	.zero		1


	//   ....[75]....
        /*0598*/ 	.word	0x00005c20
        /*059c*/ 	.word	0x00000016
        /*05a0*/ 	.word	0x00000080
        /*05a4*/ 	.short	0x010a
        /*05a6*/ 	.byte	0xff
	.zero		1


	//   ....[76]....
        /*05a8*/ 	.word	0x00005f90
        /*05ac*/ 	.word	0x000000ff
        /*05b0*/ 	.word	0x00000000
        /*05b4*/ 	.short	0x0101
        /*05b6*/ 	.byte	0x04
	.zero		1


	//   ....[77]....
        /*05b8*/ 	.word	0x00006870
        /*05bc*/ 	.word	0x00000000
        /*05c0*/ 	.word	0x000000d0
        /*05c4*/ 	.short	0x010a
        /*05c6*/ 	.byte	0xff
	.zero		1


	//   ....[78]....
        /*05c8*/ 	.word	0x000068d0
        /*05cc*/ 	.word	0x00000000
        /*05d0*/ 	.word	0x00000020
        /*05d4*/ 	.short	0x010a
        /*05d6*/ 	.byte	0xff
	.zero		1


	//   ....[79]....
        /*05d8*/ 	.word	0x00006930
        /*05dc*/ 	.word	0x00000000
        /*05e0*/ 	.word	0x00000020
        /*05e4*/ 	.short	0x010a
        /*05e6*/ 	.byte	0xff
	.zero		1


	//   ....[80]....
        /*05e8*/ 	.word	0x00006980
        /*05ec*/ 	.word	0x00000003
        /*05f0*/ 	.word	0x00000060
        /*05f4*/ 	.short	0x010a
        /*05f6*/ 	.byte	0xff
	.zero		1


	//   ....[81]....
        /*05f8*/ 	.word	0x000069e0
        /*05fc*/ 	.word	0x00000000
        /*0600*/ 	.word	0x00000000
        /*0604*/ 	.short	0x010a
        /*0606*/ 	.byte	0xff
	.zero		1


	//   ....[82]....
        /*0608*/ 	.word	0x00006a40
        /*060c*/ 	.word	0x00000000
        /*0610*/ 	.word	0x00000000
        /*0614*/ 	.short	0x010a
        /*0616*/ 	.byte	0xff
	.zero		1


	//   ....[83]....
        /*0618*/ 	.word	0x00006aa0
        /*061c*/ 	.word	0x00000000
        /*0620*/ 	.word	0x00000000
        /*0624*/ 	.short	0x010a
        /*0626*/ 	.byte	0xff
	.zero		1


	//   ....[84]....
        /*0628*/ 	.word	0x00006af0
        /*062c*/ 	.word	0x00000002
        /*0630*/ 	.word	0x000000c0
        /*0634*/ 	.short	0x010a
        /*0636*/ 	.byte	0xff
	.zero		1


	//   ....[85]....
        /*0638*/ 	.word	0x00006b50
        /*063c*/ 	.word	0x00000002
        /*0640*/ 	.word	0x00000070
        /*0644*/ 	.short	0x010a
        /*0646*/ 	.byte	0xff
	.zero		1


	//   ....[86]....
        /*0648*/ 	.word	0x00006ba0
        /*064c*/ 	.word	0x00000002
        /*0650*/ 	.word	0x00000060
        /*0654*/ 	.short	0x010a
        /*0656*/ 	.byte	0xff
	.zero		1


	//   ....[87]....
        /*0658*/ 	.word	0x00006c00
        /*065c*/ 	.word	0x00000000
        /*0660*/ 	.word	0x00000070
        /*0664*/ 	.short	0x010a
        /*0666*/ 	.byte	0xff
	.zero		1


	//   ....[88]....
        /*0668*/ 	.word	0x00006c50
        /*066c*/ 	.word	0x00000000
        /*0670*/ 	.word	0x00000060
        /*0674*/ 	.short	0x010a
        /*0676*/ 	.byte	0xff
	.zero		1


	//   ....[89]....
        /*0678*/ 	.word	0x00006cb0
        /*067c*/ 	.word	0x00000002
        /*0680*/ 	.word	0x000000a0
        /*0684*/ 	.short	0x010a
        /*0686*/ 	.byte	0xff
	.zero		1


	//   ....[90]....
        /*0688*/ 	.word	0x00006d10
        /*068c*/ 	.word	0x00000000
        /*0690*/ 	.word	0x00000000
        /*0694*/ 	.short	0x010a
        /*0696*/ 	.byte	0xff
	.zero		1


	//   ....[91]....
        /*0698*/ 	.word	0x00006d70
        /*069c*/ 	.word	0x00000000
        /*06a0*/ 	.word	0x00000000
        /*06a4*/ 	.short	0x010a
        /*06a6*/ 	.byte	0xff
	.zero		1


	//   ....[92]....
        /*06a8*/ 	.word	0x00006dd0
        /*06ac*/ 	.word	0x00000000
        /*06b0*/ 	.word	0x00000000
        /*06b4*/ 	.short	0x010a
        /*06b6*/ 	.byte	0xff
	.zero		1


	//   ....[93]....
        /*06b8*/ 	.word	0x00006e30
        /*06bc*/ 	.word	0x00000000
        /*06c0*/ 	.word	0x00000000
        /*06c4*/ 	.short	0x010a
        /*06c6*/ 	.byte	0xff
	.zero		1


	//   ....[94]....
        /*06c8*/ 	.word	0x00006e90
        /*06cc*/ 	.word	0x00000000
        /*06d0*/ 	.word	0x00000000
        /*06d4*/ 	.short	0x010a
        /*06d6*/ 	.byte	0xff
	.zero		1


	//   ....[95]....
        /*06d8*/ 	.word	0x00006ee0
        /*06dc*/ 	.word	0x00000007
        /*06e0*/ 	.word	0x00000060
        /*06e4*/ 	.short	0x010a
        /*06e6*/ 	.byte	0xff
	.zero		1


	//   ....[96]....
        /*06e8*/ 	.word	0x00006f40
        /*06ec*/ 	.word	0x00000000
        /*06f0*/ 	.word	0x00000058
        /*06f4*/ 	.short	0x010a
        /*06f6*/ 	.byte	0xff
	.zero		1


	//   ....[97]....
        /*06f8*/ 	.word	0x00006fa0
        /*06fc*/ 	.word	0x00000000
        /*0700*/ 	.word	0x00000048
        /*0704*/ 	.short	0x010a
        /*0706*/ 	.byte	0xff
	.zero		1


	//   ....[98]....
        /*0708*/ 	.word	0x00006ff0
        /*070c*/ 	.word	0x00000003
        /*0710*/ 	.word	0x00000060
        /*0714*/ 	.short	0x010a
        /*0716*/ 	.byte	0xff
	.zero		1


	//   ....[99]....
        /*0718*/ 	.word	0x00007050
        /*071c*/ 	.word	0x00000000
        /*0720*/ 	.word	0x00000040
        /*0724*/ 	.short	0x010a
        /*0726*/ 	.byte	0xff
	.zero		1


	//   ....[100]....
        /*0728*/ 	.word	0x000070a0
        /*072c*/ 	.word	0x00000016
        /*0730*/ 	.word	0x00000080
        /*0734*/ 	.short	0x010a
        /*0736*/ 	.byte	0xff
	.zero		1


	//----- nvinfo : EIATTR_NUM_MBARRIERS
	.align		4
.L_47:
        /*0738*/ 	.byte	0x03, 0x38
        /*073a*/ 	.short	0x001c


	//----- nvinfo : EIATTR_EXIT_INSTR_OFFSETS
	.align		4
        /*073c*/ 	.byte	0x04, 0x1c
        /*073e*/ 	.short	(.L_49 - .L_48)


	//   ....[0]....
.L_48:
        /*0740*/ 	.word	0x00002a20


	//   ....[1]....
        /*0744*/ 	.word	0x00002f10


	//   ....[2]....
        /*0748*/ 	.word	0x00002f70


	//   ....[3]....
        /*074c*/ 	.word	0x00003e00


	//   ....[4]....
        /*0750*/ 	.word	0x00004a30


	//   ....[5]....
        /*0754*/ 	.word	0x00004a70


	//   ....[6]....
        /*0758*/ 	.word	0x00006860


	//----- nvinfo : EIATTR_MAX_THREADS
	.align		4
.L_49:
        /*075c*/ 	.byte	0x04, 0x05
        /*075e*/ 	.short	(.L_51 - .L_50)
.L_50:
        /*0760*/ 	.word	0x00000100
        /*0764*/ 	.word	0x00000001
        /*0768*/ 	.word	0x00000001


	//----- nvinfo : EIATTR_CRS_STACK_SIZE
	.align		4
.L_51:
        /*076c*/ 	.byte	0x04, 0x1e
        /*076e*/ 	.short	(.L_53 - .L_52)
.L_52:
        /*0770*/ 	.word	0x00000000


	//----- nvinfo : EIATTR_CBANK_PARAM_SIZE
	.align		4
.L_53:
        /*0774*/ 	.byte	0x03, 0x19
        /*0776*/ 	.short	0x0800


	//----- nvinfo : EIATTR_PARAM_CBANK
	.align		4
        /*0778*/ 	.byte	0x04, 0x0a
        /*077a*/ 	.short	(.L_55 - .L_54)
	.align		4
.L_54:
        /*077c*/ 	.word	index@(.nv.constant0._ZN7cutlass13device_kernelINS_4gemm6kernel13GemmUniversalIN4cute5tupleIJiiiiEEENS1_10collective13CollectiveMmaINS1_35MainloopSm100TmaUmmaWarpSpecializedILi4ELi2ELi4ENS5_IJNS4_1CILi2EEESB_NSA_ILi1EEEEEEEENS5_IJNSA_ILi64EEESF_SF_EEENS_12float_e5m2_tENS5_IJlSC_lEEESH_SI_NS4_8TiledMMAINS4_8MMA_AtomIJNS4_10MMA_TraitsINS4_19SM100_MMA_F8F6F4_SSEJSH_SH_fSF_SF_NS4_17integral_constantINS4_4UMMA5MajorELSP_0EEESQ_NSN_INSO_7ScaleInELSR_0EEESS_EEEEEENS4_6LayoutINS5_IJSC_SC_SC_EEENS5_IJNSA_ILi0EEESX_SX_EEEEENS5_IJNS4_10UnderscoreES10_S10_EEEEENS4_23SM90_TMA_LOAD_MULTICASTENS4_14ComposedLayoutINS4_7SwizzleILi2ELi4ELi3EEENS4_18smem_ptr_flag_bitsILi8EEENSV_INS5_IJNSA_ILi8EEESF_EEENS5_IJSF_SC_EEEEEEEvNS4_8identityES13_S1D_vS1E_EENS_8epilogue10collective18CollectiveEpilogueINS1G_23Sm100TmaWarpSpecializedILi1ELi1ELi32ELb0ELb0EEEJSG_NS5_IJNSV_ISF_SC_EES1L_EEESH_SI_SH_SI_NS1G_6fusion15FusionCallbacksIS1K_NS1N_17LinearCombinationISH_fSH_fLNS_15FloatRoundStyleE2EEESG_S1M_JEEENS4_5SM1004TMEM4LOAD26SM100_TMEM_LOAD_16dp32b32xENS4_13SM90_TMA_LOADES1D_NS4_39AutoVectorizingCopyWithAssumedAlignmentILi128EEENS4_14SM90_TMA_STOREES1D_S1Z_S1Z_EEEvvEEEEvNT_6ParamsE)
        /*0780*/ 	.short	0x0380
        /*0782*/ 	.short	0x0800


	//----- nvinfo : EIATTR_SW_WAR
	.align		4
.L_55:
        /*0784*/ 	.byte	0x04, 0x36
        /*0786*/ 	.short	(.L_57 - .L_56)
.L_56:
        /*0788*/ 	.word	0x00000008
.L_57:


//--------------------- .nv.callgraph             --------------------------
	.section	.nv.callgraph,"",@"SHT_CUDA_CALLGRAPH"
	.align	4
	.sectionentsize	8
	.align		4
        /*0000*/ 	.word	0x00000000
	.align		4
        /*0004*/ 	.word	0xffffffff
	.align		4
        /*0008*/ 	.word	index@(_ZN7cutlass13device_kernelINS_4gemm6kernel13GemmUniversalIN4cute5tupleIJiiiiEEENS1_10collective13CollectiveMmaINS1_35MainloopSm100TmaUmmaWarpSpecializedILi4ELi2ELi4ENS5_IJNS4_1CILi2EEESB_NSA_ILi1EEEEEEEENS5_IJNSA_ILi64EEESF_SF_EEENS_12float_e5m2_tENS5_IJlSC_lEEESH_SI_NS4_8TiledMMAINS4_8MMA_AtomIJNS4_10MMA_TraitsINS4_19SM100_MMA_F8F6F4_SSEJSH_SH_fSF_SF_NS4_17integral_constantINS4_4UMMA5MajorELSP_0EEESQ_NSN_INSO_7ScaleInELSR_0EEESS_EEEEEENS4_6LayoutINS5_IJSC_SC_SC_EEENS5_IJNSA_ILi0EEESX_SX_EEEEENS5_IJNS4_10UnderscoreES10_S10_EEEEENS4_23SM90_TMA_LOAD_MULTICASTENS4_14ComposedLayoutINS4_7SwizzleILi2ELi4ELi3EEENS4_18smem_ptr_flag_bitsILi8EEENSV_INS5_IJNSA_ILi8EEESF_EEENS5_IJSF_SC_EEEEEEEvNS4_8identityES13_S1D_vS1E_EENS_8epilogue10collective18CollectiveEpilogueINS1G_23Sm100TmaWarpSpecializedILi1ELi1ELi32ELb0ELb0EEEJSG_NS5_IJNSV_ISF_SC_EES1L_EEESH_SI_SH_SI_NS1G_6fusion15FusionCallbacksIS1K_NS1N_17LinearCombinationISH_fSH_fLNS_15FloatRoundStyleE2EEESG_S1M_JEEENS4_5SM1004TMEM4LOAD26SM100_TMEM_LOAD_16dp32b32xENS4_13SM90_TMA_LOADES1D_NS4_39AutoVectorizingCopyWithAssumedAlignmentILi128EEENS4_14SM90_TMA_STOREES1D_S1Z_S1Z_EEEvvEEEEvNT_6ParamsE)
	.align		4
        /*000c*/ 	.word	index@(__assertfail)
	.align		4
        /*0010*/ 	.word	0x00000000
	.align		4
        /*0014*/ 	.word	0xfffffffe
	.align		4
        /*0018*/ 	.word	0x00000000
	.align		4
        /*001c*/ 	.word	0xfffffffd
	.align		4
        /*0020*/ 	.word	0x00000000
	.align		4
        /*0024*/ 	.word	0xfffffffc


//--------------------- .nv.constant4             --------------------------
	.section	.nv.constant4,"a",@progbits
	.align	8
	.align		8
.nv.constant4:
        /*0000*/ 	.dword	__assertfail
	.align		8
        /*0008*/ 	.dword	__unnamed_1
	.align		8
        /*0010*/ 	.dword	__unnamed_2
	.align		8
        /*0018*/ 	.dword	_ZN40_INTERNAL_b902367f_4_k_cu_7b2302bc_101414cuda3std3__45__cpo5beginE
	.align		8
        /*0020*/ 	.dword	_ZN40_INTERNAL_b902367f_4_k_cu_7b2302bc_101414cuda3std3__45__cpo3endE
	.align		8
        /*0028*/ 	.dword	_ZN40_INTERNAL_b902367f_4_k_cu_7b2302bc_101414cuda3std3__45__cpo6cbeginE
	.align		8
        /*0030*/ 	.dword	_ZN40_INTERNAL_b902367f_4_k_cu_7b2302bc_101414cuda3std3__45__cpo4cendE
	.align		8
        /*0038*/ 	.dword	_ZN40_INTERNAL_b902367f_4_k_cu_7b2302bc_101414cuda3std3__442_GLOBAL__N__b902367f_4_k_cu_7b2302bc_101416ignoreE
	.align		8
        /*0040*/ 	.dword	_ZN40_INTERNAL_b902367f_4_k_cu_7b2302bc_101414cuda3std3__419piecewise_constructE
	.align		8
        /*0048*/ 	.dword	_ZN40_INTERNAL_b902367f_4_k_cu_7b2302bc_101414cuda3std3__48in_placeE
	.align		8
        /*0050*/ 	.dword	_ZN40_INTERNAL_b902367f_4_k_cu_7b2302bc_101414cuda3std6ranges3__45__cpo4swapE
	.align		8
        /*0058*/ 	.dword	_ZN40_INTERNAL_b902367f_4_k_cu_7b2302bc_101414cuda3std6ranges3__45__cpo9iter_moveE
	.align		8
        /*0060*/ 	.dword	_ZN40_INTERNAL_b902367f_4_k_cu_7b2302bc_101414cute7productE
	.align		8
        /*0068*/ 	.dword	_ZN40_INTERNAL_b902367f_4_k_cu_7b2302bc_101414cute1_E
	.align		8
        /*0070*/ 	.dword	$str$25
	.align		8
        /*0078*/ 	.dword	$str$26
	.align		8
        /*0080*/ 	.dword	$str$27
	.align		8
        /*0088*/ 	.dword	$str$28


//--------------------- .text._ZN7cutlass13device_kernelINS_4gemm6kernel13GemmUniversalIN4cute5tupleIJiiiiEEENS1_10collective13CollectiveMmaINS1_35MainloopSm100TmaUmmaWarpSpecializedILi4ELi2ELi4ENS5_IJNS4_1CILi2EEESB_NSA_ILi1EEEEEEEENS5_IJNSA_ILi64EEESF_SF_EEENS_12float_e5m2_tENS5_IJlSC_lEEESH_SI_NS4_8TiledMMAINS4_8MMA_AtomIJNS4_10MMA_TraitsINS4_19SM100_MMA_F8F6F4_SSEJSH_SH_fSF_SF_NS4_17integral_constantINS4_4UMMA5MajorELSP_0EEESQ_NSN_INSO_7ScaleInELSR_0EEESS_EEEEEENS4_6LayoutINS5_IJSC_SC_SC_EEENS5_IJNSA_ILi0EEESX_SX_EEEEENS5_IJNS4_10UnderscoreES10_S10_EEEEENS4_23SM90_TMA_LOAD_MULTICASTENS4_14ComposedLayoutINS4_7SwizzleILi2ELi4ELi3EEENS4_18smem_ptr_flag_bitsILi8EEENSV_INS5_IJNSA_ILi8EEESF_EEENS5_IJSF_SC_EEEEEEEvNS4_8identityES13_S1D_vS1E_EENS_8epilogue10collective18CollectiveEpilogueINS1G_23Sm100TmaWarpSpecializedILi1ELi1ELi32ELb0ELb0EEEJSG_NS5_IJNSV_ISF_SC_EES1L_EEESH_SI_SH_SI_NS1G_6fusion15FusionCallbacksIS1K_NS1N_17LinearCombinationISH_fSH_fLNS_15FloatRoundStyleE2EEESG_S1M_JEEENS4_5SM1004TMEM4LOAD26SM100_TMEM_LOAD_16dp32b32xENS4_13SM90_TMA_LOADES1D_NS4_39AutoVectorizingCopyWithAssumedAlignmentILi128EEENS4_14SM90_TMA_STOREES1D_S1Z_S1Z_EEEvvEEEEvNT_6ParamsE --------------------------
	.section	.text._ZN7cutlass13device_kernelINS_4gemm6kernel13GemmUniversalIN4cute5tupleIJiiiiEEENS1_10collective13CollectiveMmaINS1_35MainloopSm100TmaUmmaWarpSpecializedILi4ELi2ELi4ENS5_IJNS4_1CILi2EEESB_NSA_ILi1EEEEEEEENS5_IJNSA_ILi64EEESF_SF_EEENS_12float_e5m2_tENS5_IJlSC_lEEESH_SI_NS4_8TiledMMAINS4_8MMA_AtomIJNS4_10MMA_TraitsINS4_19SM100_MMA_F8F6F4_SSEJSH_SH_fSF_SF_NS4_17integral_constantINS4_4UMMA5MajorELSP_0EEESQ_NSN_INSO_7ScaleInELSR_0EEESS_EEEEEENS4_6LayoutINS5_IJSC_SC_SC_EEENS5_IJNSA_ILi0EEESX_SX_EEEEENS5_IJNS4_10UnderscoreES10_S10_EEEEENS4_23SM90_TMA_LOAD_MULTICASTENS4_14ComposedLayoutINS4_7SwizzleILi2ELi4ELi3EEENS4_18smem_ptr_flag_bitsILi8EEENSV_INS5_IJNSA_ILi8EEESF_EEENS5_IJSF_SC_EEEEEEEvNS4_8identityES13_S1D_vS1E_EENS_8epilogue10collective18CollectiveEpilogueINS1G_23Sm100TmaWarpSpecializedILi1ELi1ELi32ELb0ELb0EEEJSG_NS5_IJNSV_ISF_SC_EES1L_EEESH_SI_SH_SI_NS1G_6fusion15FusionCallbacksIS1K_NS1N_17LinearCombinationISH_fSH_fLNS_15FloatRoundStyleE2EEESG_S1M_JEEENS4_5SM1004TMEM4LOAD26SM100_TMEM_LOAD_16dp32b32xENS4_13SM90_TMA_LOADES1D_NS4_39AutoVectorizingCopyWithAssumedAlignmentILi128EEENS4_14SM90_TMA_STOREES1D_S1Z_S1Z_EEEvvEEEEvNT_6ParamsE,"ax",@progbits
	.align	128
.text._ZN7cutlass13device_kernelINS_4gemm6kernel13GemmUniversalIN4cute5tupleIJiiiiEEENS1_10collective13CollectiveMmaINS1_35MainloopSm100TmaUmmaWarpSpecializedILi4ELi2ELi4ENS5_IJNS4_1CILi2EEESB_NSA_ILi1EEEEEEEENS5_IJNSA_ILi64EEESF_SF_EEENS_12float_e5m2_tENS5_IJlSC_lEEESH_SI_NS4_8TiledMMAINS4_8MMA_AtomIJNS4_10MMA_TraitsINS4_19SM100_MMA_F8F6F4_SSEJSH_SH_fSF_SF_NS4_17integral_constantINS4_4UMMA5MajorELSP_0EEESQ_NSN_INSO_7ScaleInELSR_0EEESS_EEEEEENS4_6LayoutINS5_IJSC_SC_SC_EEENS5_IJNSA_ILi0EEESX_SX_EEEEENS5_IJNS4_10UnderscoreES10_S10_EEEEENS4_23SM90_TMA_LOAD_MULTICASTENS4_14ComposedLayoutINS4_7SwizzleILi2ELi4ELi3EEENS4_18smem_ptr_flag_bitsILi8EEENSV_INS5_IJNSA_ILi8EEESF_EEENS5_IJSF_SC_EEEEEEEvNS4_8identityES13_S1D_vS1E_EENS_8epilogue10collective18CollectiveEpilogueINS1G_23Sm100TmaWarpSpecializedILi1ELi1ELi32ELb0ELb0EEEJSG_NS5_IJNSV_ISF_SC_EES1L_EEESH_SI_SH_SI_NS1G_6fusion15FusionCallbacksIS1K_NS1N_17LinearCombinationISH_fSH_fLNS_15FloatRoundStyleE2EEESG_S1M_JEEENS4_5SM1004TMEM4LOAD26SM100_TMEM_LOAD_16dp32b32xENS4_13SM90_TMA_LOADES1D_NS4_39AutoVectorizingCopyWithAssumedAlignmentILi128EEENS4_14SM90_TMA_STOREES1D_S1Z_S1Z_EEEvvEEEEvNT_6ParamsE:
        .type           _ZN7cutlass13device_kernelINS_4gemm6kernel13GemmUniversalIN4cute5tupleIJiiiiEEENS1_10collective13CollectiveMmaINS1_35MainloopSm100TmaUmmaWarpSpecializedILi4ELi2ELi4ENS5_IJNS4_1CILi2EEESB_NSA_ILi1EEEEEEEENS5_IJNSA_ILi64EEESF_SF_EEENS_12float_e5m2_tENS5_IJlSC_lEEESH_SI_NS4_8TiledMMAINS4_8MMA_AtomIJNS4_10MMA_TraitsINS4_19SM100_MMA_F8F6F4_SSEJSH_SH_fSF_SF_NS4_17integral_constantINS4_4UMMA5MajorELSP_0EEESQ_NSN_INSO_7ScaleInELSR_0EEESS_EEEEEENS4_6LayoutINS5_IJSC_SC_SC_EEENS5_IJNSA_ILi0EEESX_SX_EEEEENS5_IJNS4_10UnderscoreES10_S10_EEEEENS4_23SM90_TMA_LOAD_MULTICASTENS4_14ComposedLayoutINS4_7SwizzleILi2ELi4ELi3EEENS4_18smem_ptr_flag_bitsILi8EEENSV_INS5_IJNSA_ILi8EEESF_EEENS5_IJSF_SC_EEEEEEEvNS4_8identityES13_S1D_vS1E_EENS_8epilogue10collective18CollectiveEpilogueINS1G_23Sm100TmaWarpSpecializedILi1ELi1ELi32ELb0ELb0EEEJSG_NS5_IJNSV_ISF_SC_EES1L_EEESH_SI_SH_SI_NS1G_6fusion15FusionCallbacksIS1K_NS1N_17LinearCombinationISH_fSH_fLNS_15FloatRoundStyleE2EEESG_S1M_JEEENS4_5SM1004TMEM4LOAD26SM100_TMEM_LOAD_16dp32b32xENS4_13SM90_TMA_LOADES1D_NS4_39AutoVectorizingCopyWithAssumedAlignmentILi128EEENS4_14SM90_TMA_STOREES1D_S1Z_S1Z_EEEvvEEEEvNT_6ParamsE,@function
        .size           _ZN7cutlass13device_kernelINS_4gemm6kernel13GemmUniversalIN4cute5tupleIJiiiiEEENS1_10collective13CollectiveMmaINS1_35MainloopSm100TmaUmmaWarpSpecializedILi4ELi2ELi4ENS5_IJNS4_1CILi2EEESB_NSA_ILi1EEEEEEEENS5_IJNSA_ILi64EEESF_SF_EEENS_12float_e5m2_tENS5_IJlSC_lEEESH_SI_NS4_8TiledMMAINS4_8MMA_AtomIJNS4_10MMA_TraitsINS4_19SM100_MMA_F8F6F4_SSEJSH_SH_fSF_SF_NS4_17integral_constantINS4_4UMMA5MajorELSP_0EEESQ_NSN_INSO_7ScaleInELSR_0EEESS_EEEEEENS4_6LayoutINS5_IJSC_SC_SC_EEENS5_IJNSA_ILi0EEESX_SX_EEEEENS5_IJNS4_10UnderscoreES10_S10_EEEEENS4_23SM90_TMA_LOAD_MULTICASTENS4_14ComposedLayoutINS4_7SwizzleILi2ELi4ELi3EEENS4_18smem_ptr_flag_bitsILi8EEENSV_INS5_IJNSA_ILi8EEESF_EEENS5_IJSF_SC_EEEEEEEvNS4_8identityES13_S1D_vS1E_EENS_8epilogue10collective18CollectiveEpilogueINS1G_23Sm100TmaWarpSpecializedILi1ELi1ELi32ELb0ELb0EEEJSG_NS5_IJNSV_ISF_SC_EES1L_EEESH_SI_SH_SI_NS1G_6fusion15FusionCallbacksIS1K_NS1N_17LinearCombinationISH_fSH_fLNS_15FloatRoundStyleE2EEESG_S1M_JEEENS4_5SM1004TMEM4LOAD26SM100_TMEM_LOAD_16dp32b32xENS4_13SM90_TMA_LOADES1D_NS4_39AutoVectorizingCopyWithAssumedAlignmentILi128EEENS4_14SM90_TMA_STOREES1D_S1Z_S1Z_EEEvvEEEEvNT_6ParamsE,(.L_x_135 - _ZN7cutlass13device_kernelINS_4gemm6kernel13GemmUniversalIN4cute5tupleIJiiiiEEENS1_10collective13CollectiveMmaINS1_35MainloopSm100TmaUmmaWarpSpecializedILi4ELi2ELi4ENS5_IJNS4_1CILi2EEESB_NSA_ILi1EEEEEEEENS5_IJNSA_ILi64EEESF_SF_EEENS_12float_e5m2_tENS5_IJlSC_lEEESH_SI_NS4_8TiledMMAINS4_8MMA_AtomIJNS4_10MMA_TraitsINS4_19SM100_MMA_F8F6F4_SSEJSH_SH_fSF_SF_NS4_17integral_constantINS4_4UMMA5MajorELSP_0EEESQ_NSN_INSO_7ScaleInELSR_0EEESS_EEEEEENS4_6LayoutINS5_IJSC_SC_SC_EEENS5_IJNSA_ILi0EEESX_SX_EEEEENS5_IJNS4_10UnderscoreES10_S10_EEEEENS4_23SM90_TMA_LOAD_MULTICASTENS4_14ComposedLayoutINS4_7SwizzleILi2ELi4ELi3EEENS4_18smem_ptr_flag_bitsILi8EEENSV_INS5_IJNSA_ILi8EEESF_EEENS5_IJSF_SC_EEEEEEEvNS4_8identityES13_S1D_vS1E_EENS_8epilogue10collective18CollectiveEpilogueINS1G_23Sm100TmaWarpSpecializedILi1ELi1ELi32ELb0ELb0EEEJSG_NS5_IJNSV_ISF_SC_EES1L_EEESH_SI_SH_SI_NS1G_6fusion15FusionCallbacksIS1K_NS1N_17LinearCombinationISH_fSH_fLNS_15FloatRoundStyleE2EEESG_S1M_JEEENS4_5SM1004TMEM4LOAD26SM100_TMEM_LOAD_16dp32b32xENS4_13SM90_TMA_LOADES1D_NS4_39AutoVectorizingCopyWithAssumedAlignmentILi128EEENS4_14SM90_TMA_STOREES1D_S1Z_S1Z_EEEvvEEEEvNT_6ParamsE)
        .other          _ZN7cutlass13device_kernelINS_4gemm6kernel13GemmUniversalIN4cute5tupleIJiiiiEEENS1_10collective13CollectiveMmaINS1_35MainloopSm100TmaUmmaWarpSpecializedILi4ELi2ELi4ENS5_IJNS4_1CILi2EEESB_NSA_ILi1EEEEEEEENS5_IJNSA_ILi64EEESF_SF_EEENS_12float_e5m2_tENS5_IJlSC_lEEESH_SI_NS4_8TiledMMAINS4_8MMA_AtomIJNS4_10MMA_TraitsINS4_19SM100_MMA_F8F6F4_SSEJSH_SH_fSF_SF_NS4_17integral_constantINS4_4UMMA5MajorELSP_0EEESQ_NSN_INSO_7ScaleInELSR_0EEESS_EEEEEENS4_6LayoutINS5_IJSC_SC_SC_EEENS5_IJNSA_ILi0EEESX_SX_EEEEENS5_IJNS4_10UnderscoreES10_S10_EEEEENS4_23SM90_TMA_LOAD_MULTICASTENS4_14ComposedLayoutINS4_7SwizzleILi2ELi4ELi3EEENS4_18smem_ptr_flag_bitsILi8EEENSV_INS5_IJNSA_ILi8EEESF_EEENS5_IJSF_SC_EEEEEEEvNS4_8identityES13_S1D_vS1E_EENS_8epilogue10collective18CollectiveEpilogueINS1G_23Sm100TmaWarpSpecializedILi1ELi1ELi32ELb0ELb0EEEJSG_NS5_IJNSV_ISF_SC_EES1L_EEESH_SI_SH_SI_NS1G_6fusion15FusionCallbacksIS1K_NS1N_17LinearCombinationISH_fSH_fLNS_15FloatRoundStyleE2EEESG_S1M_JEEENS4_5SM1004TMEM4LOAD26SM100_TMEM_LOAD_16dp32b32xENS4_13SM90_TMA_LOADES1D_NS4_39AutoVectorizingCopyWithAssumedAlignmentILi128EEENS4_14SM90_TMA_STOREES1D_S1Z_S1Z_EEEvvEEEEvNT_6ParamsE,@"STO_CUDA_ENTRY STV_DEFAULT"
_ZN7cutlass13device_kernelINS_4gemm6kernel13GemmUniversalIN4cute5tupleIJiiiiEEENS1_10collective13CollectiveMmaINS1_35MainloopSm100TmaUmmaWarpSpecializedILi4ELi2ELi4ENS5_IJNS4_1CILi2EEESB_NSA_ILi1EEEEEEEENS5_IJNSA_ILi64EEESF_SF_EEENS_12float_e5m2_tENS5_IJlSC_lEEESH_SI_NS4_8TiledMMAINS4_8MMA_AtomIJNS4_10MMA_TraitsINS4_19SM100_MMA_F8F6F4_SSEJSH_SH_fSF_SF_NS4_17integral_constantINS4_4UMMA5MajorELSP_0EEESQ_NSN_INSO_7ScaleInELSR_0EEESS_EEEEEENS4_6LayoutINS5_IJSC_SC_SC_EEENS5_IJNSA_ILi0EEESX_SX_EEEEENS5_IJNS4_10UnderscoreES10_S10_EEEEENS4_23SM90_TMA_LOAD_MULTICASTENS4_14ComposedLayoutINS4_7SwizzleILi2ELi4ELi3EEENS4_18smem_ptr_flag_bitsILi8EEENSV_INS5_IJNSA_ILi8EEESF_EEENS5_IJSF_SC_EEEEEEEvNS4_8identityES13_S1D_vS1E_EENS_8epilogue10collective18CollectiveEpilogueINS1G_23Sm100TmaWarpSpecializedILi1ELi1ELi32ELb0ELb0EEEJSG_NS5_IJNSV_ISF_SC_EES1L_EEESH_SI_SH_SI_NS1G_6fusion15FusionCallbacksIS1K_NS1N_17LinearCombinationISH_fSH_fLNS_15FloatRoundStyleE2EEESG_S1M_JEEENS4_5SM1004TMEM4LOAD26SM100_TMEM_LOAD_16dp32b32xENS4_13SM90_TMA_LOADES1D_NS4_39AutoVectorizingCopyWithAssumedAlignmentILi128EEENS4_14SM90_TMA_STOREES1D_S1Z_S1Z_EEEvvEEEEvNT_6ParamsE:
[----:B------:R-:W1:Y:S01]  /*0000*/  LDC R1, c[0x0][0x37c] ;  /* 0x0000df00ff017b82 */ /* 0x000e620000000800 */
[----:B------:R-:W2:Y:S01]  /*0010*/  S2R R76, SR_TID.X ;  /* 0x00000000004c7919 */ /* 0x000ea20000002100 */
[----:B------:R-:W3:Y:S01]  /*0020*/  LDCU.64 UR8, c[0x0][0x890] ;  /* 0x00011200ff0877ac */ /* 0x000ee20008000a00 */
[----:B------:R-:W-:Y:S02]  /*0030*/  PRMT R79, RZ, 0x7610, R79 ;  /* 0x00007610ff4f7816 */ /* 0x000fe4000000004f */
[----:B------:R-:W-:Y:S01]  /*0040*/  ELECT P3, URZ, PT ;  /* 0x0000000000ff782f */ /* 0x000fe20003860000 */
[----:B---3--:R-:W-:-:S04]  /*0050*/  UISETP.NE.U32.AND UP0, UPT, UR8, URZ, UPT ;  /* 0x000000ff0800728c */ /* 0x008fc8000bf05070 */
[----:B------:R-:W-:Y:S01]  /*0060*/  UISETP.NE.AND.EX UP0, UPT, UR9, URZ, UPT, UP0 ;  /* 0x000000ff0900728c */ /* 0x000fe2000bf05300 */
[----:B--2---:R-:W-:-:S05]  /*0070*/  SHF.R.U32.HI R80, RZ, 0x5, R76 ;  /* 0x00000005ff507819 */ /* 0x004fca000001164c */
[----:B------:R-:W2:Y:S02]  /*0080*/  SHFL.IDX PT, R0, R80, RZ, 0x1f ;  /* 0x00001fff50007589 */ /* 0x000ea400000e0000 */
[----:B--2---:R-:W-:Y:S01]  /*0090*/  R2UR UR22, R0 ;  /* 0x00000000001672ca */ /* 0x004fe200000e0000 */
[----:B-1----:R-:W-:-:S14]  /*00a0*/  BRA.U UP0, `(.L_x_0) ;  /* 0x0000000100307547 */ /* 0x002fdc000b800000 */
[----:B------:R-:W1:Y:S02]  /*00b0*/  LDCU.64 UR4, c[0x0][0x888] ;  /* 0x00011100ff0477ac */ /* 0x000e640008000a00 */
[----:B-1----:R-:W-:-:S04]  /*00c0*/  UISETP.NE.U32.AND UP0, UPT, UR4, URZ, UPT ;  /* 0x000000ff0400728c */ /* 0x002fc8000bf05070 */
[----:B------:R-:W-:-:S09]  /*00d0*/  UISETP.NE.AND.EX UP0, UPT, UR5, URZ, UPT, UP0 ;  /* 0x000000ff0500728c */ /* 0x000fd2000bf05300 */
[----:B------:R-:W-:Y:S05]  /*00e0*/  BRA.U !UP0, `(.L_x_1) ;  /* 0x0000000108147547 */ /* 0x000fea000b800000 */
[----:B------:R-:W1:Y:S01]  /*00f0*/  LDC.64 R2, c[0x0][0x888] ;  /* 0x00022200ff027b82 */ /* 0x000e620000000a00 */
[----:B------:R-:W1:Y:S02]  /*0100*/  LDCU.64 UR4, c[0x0][0x358] ;  /* 0x00006b00ff0477ac */ /* 0x000e640008000a00 */
[----:B-1----:R1:W5:Y:S01]  /*0110*/  LDG.E R39, desc[UR4][R2.64] ;  /* 0x0000000402277981 */ /* 0x002362000c1e1900 */
[----:B------:R-:W-:Y:S01]  /*0120*/  HFMA2 R79, -RZ, RZ, 0, 5.9604644775390625e-08 ;  /* 0x00000001ff4f7431 */ /* 0x000fe200000001ff */
[----:B------:R-:W-:Y:S05]  /*0130*/  BRA `(.L_x_0) ;  /* 0x00000000000c7947 */ /* 0x000fea0003800000 */
.L_x_1:
[----:B------:R-:W1:Y:S01]  /*0140*/  LDCU UR4, c[0x0][0x880] ;  /* 0x00011000ff0477ac */ /* 0x000e620008000800 */
[----:B------:R-:W-:Y:S01]  /*0150*/  HFMA2 R79, -RZ, RZ, 0, 5.9604644775390625e-08 ;  /* 0x00000001ff4f7431 */ /* 0x000fe200000001ff */
[----:B-1----:R-:W-:-:S07]  /*0160*/  MOV R39, UR4 ;  /* 0x0000000400277c02 */ /* 0x002fce0008000f00 */
.L_x_0:
[----:B------:R-:W2:Y:S02]  /*0170*/  LDCU.64 UR4, c[0x0][0x8b0] ;  /* 0x00011600ff0477ac */ /* 0x000ea40008000a00 */
[----:B--2---:R-:W-:-:S04]  /*0180*/  UISETP.NE.U32.AND UP0, UPT, UR4, URZ, UPT ;  /* 0x000000ff0400728c */ /* 0x004fc8000bf05070 */
[----:B------:R-:W-:-:S09]  /*0190*/  UISETP.NE.AND.EX UP0, UPT, UR5, URZ, UPT, UP0 ;  /* 0x000000ff0500728c */ /* 0x000fd2000bf05300 */
[----:B------:R-:W-:Y:S05]  /*01a0*/  BRA.U UP0, `(.L_x_2) ;  /* 0x0000000100287547 */ /* 0x000fea000b800000 */
[----:B------:R-:W2:Y:S02]  /*01b0*/  LDCU.64 UR4, c[0x0][0x8a8] ;  /* 0x00011500ff0477ac */ /* 0x000ea40008000a00 */
[----:B--2---:R-:W-:-:S04]  /*01c0*/  UISETP.NE.U32.AND UP0, UPT, UR4, URZ, UPT ;  /* 0x000000ff0400728c */ /* 0x004fc8000bf05070 */
[----:B------:R-:W-:-:S09]  /*01d0*/  UISETP.NE.AND.EX UP0, UPT, UR5, URZ, UPT, UP0 ;  /* 0x000000ff0500728c */ /* 0x000fd2000bf05300 */
[----:B------:R-:W-:Y:S05]  /*01e0*/  BRA.U !UP0, `(.L_x_3) ;  /* 0x0000000108107547 */ /* 0x000fea000b800000 */
[----:B-1----:R-:W1:Y:S01]  /*01f0*/  LDC.64 R2, c[0x0][0x8a8] ;  /* 0x00022a00ff027b82 */ /* 0x002e620000000a00 */
[----:B------:R-:W1:Y:S02]  /*0200*/  LDCU.64 UR4, c[0x0][0x358] ;  /* 0x00006b00ff0477ac */ /* 0x000e640008000a00 */
[----:B-1----:R2:W5:Y:S01]  /*0210*/  LDG.E R38, desc[UR4][R2.64] ;  /* 0x0000000402267981 */ /* 0x002562000c1e1900 */
[----:B------:R-:W-:Y:S05]  /*0220*/  BRA `(.L_x_2) ;  /* 0x0000000000087947 */ /* 0x000fea0003800000 */
.L_x_3:
[----:B------:R-:W2:Y:S02]  /*0230*/  LDCU UR4, c[0x0][0x8a0] ;  /* 0x00011400ff0477ac */ /* 0x000ea40008000800 */
[----:B--2---:R-:W-:Y:S02]  /*0240*/  MOV R38, UR4 ;  /* 0x0000000400267c02 */ /* 0x004fe40008000f00 */
.L_x_2:
[----:B------:R-:W-:Y:S01]  /*0250*/  IMAD.U32 R0, RZ, RZ, UR22 ;  /* 0x00000016ff007e24 */ /* 0x000fe2000f8e00ff */
[----:B------:R-:W-:Y:S04]  /*0260*/  BSSY.RECONVERGENT B0, `(.L_x_4) ;  /* 0x000000c000007945 */ /* 0x000fe80003800200 */
[C---:B------:R-:W-:Y:S02]  /*0270*/  ISETP.NE.OR P1, PT, R0.reuse, 0x1, !P3 ;  /* 0x000000010000780c */ /* 0x040fe40005f25670 */
[----:B------:R-:W-:-:S11]  /*0280*/  ISETP.NE.OR P0, PT, R0, 0x3, !P3 ;  /* 0x000000030000780c */ /* 0x000fd60005f05670 */
[----:B------:R-:W-:Y:S05]  /*0290*/  @P1 BRA `(.L_x_5) ;  /* 0x0000000000201947 */ /* 0x000fea0003800000 */
[----:B------:R-:W3:Y:S02]  /*02a0*/  LDCU.64 UR4, c[0x0][0x348] ;  /* 0x00006900ff0477ac */ /* 0x000ee40008000a00 */
[----:B---3--:R-:W-:Y:S02]  /*02b0*/  UIADD3 UR6, UP1, UPT, UR4, 0x80, URZ ;  /* 0x0000008004067890 */ /* 0x008fe4000ff3e0ff */
[----:B------:R-:W-:Y:S02]  /*02c0*/  UIADD3 UR4, UP0, UPT, UR4, 0x180, URZ ;  /* 0x0000018004047890 */ /* 0x000fe4000ff1e0ff */
[----:B------:R-:W-:Y:S02]  /*02d0*/  UIADD3.X UR7, UPT, UPT, URZ, UR5, URZ, UP1, !UPT ;  /* 0x00000005ff077290 */ /* 0x000fe40008ffe4ff */
[----:B------:R-:W-:-:S07]  /*02e0*/  UIADD3.X UR5, UPT, UPT, URZ, UR5, URZ, UP0, !UPT ;  /* 0x00000005ff057290 */ /* 0x000fce00087fe4ff */
[----:B------:R3:W-:Y:S02]  /*02f0*/  UTMACCTL.PF [UR6] ;  /* 0x00000000060079b9 */ /* 0x0007e40008040000 */
[----:B------:R3:W-:Y:S02]  /*0300*/  UTMACCTL.PF [UR4] ;  /* 0x00000000040079b9 */ /* 0x0007e40008040000 */
[----:B---3--:R-:W-:Y:S01]  /*0310*/  NOP ;  /* 0x0000000000007918 */ /* 0x008fe20000000000 */
.L_x_5:
[----:B------:R-:W-:Y:S05]  /*0320*/  BSYNC.RECONVERGENT B0 ;  /* 0x0000000000007941 */ /* 0x000fea0003800200 */
.L_x_4:
[----:B------:R-:W-:Y:S04]  /*0330*/  BSSY.RECONVERGENT B0, `(.L_x_6) ;  /* 0x000000a000007945 */ /* 0x000fe80003800200 */
        /* <DEDUP_REMOVED lines=9> */
.L_x_7:
[----:B------:R-:W-:Y:S05]  /*03d0*/  BSYNC.RECONVERGENT B0 ;  /* 0x0000000000007941 */ /* 0x000fea0003800200 */
.L_x_6:
[----:B------:R-:W3:Y:S01]  /*03e0*/  LDCU.64 UR4, c[0x0][0x888] ;  /* 0x00011100ff0477ac */ /* 0x000ee20008000a00 */
[----:B------:R-:W-:Y:S02]  /*03f0*/  UISETP.EQ.U32.AND UP1, UPT, UR8, URZ, UPT ;  /* 0x000000ff0800728c */ /* 0x000fe4000bf22070 */
[----:B------:R-:W-:Y:S02]  /*0400*/  UPLOP3.LUT UP3, UPT, UPT, UPT, UPT, 0x80, 0x8 ;  /* 0x000000000008789c */ /* 0x000fe40003f6f070 */
[----:B---3--:R-:W-:-:S04]  /*0410*/  UISETP.NE.U32.AND UP0, UPT, UR4, URZ, UPT ;  /* 0x000000ff0400728c */ /* 0x008fc8000bf05070 */
[----:B------:R-:W-:-:S04]  /*0420*/  UISETP.NE.AND.EX UP0, UPT, UR5, URZ, UPT, UP0 ;  /* 0x000000ff0500728c */ /* 0x000fc8000bf05300 */
[----:B------:R-:W-:-:S04]  /*0430*/  UISETP.EQ.OR.EX UP2, UPT, UR9, URZ, !UP0, UP1 ;  /* 0x000000ff0900728c */ /* 0x000fc8000c742710 */
[----:B------:R-:W-:-:S05]  /*0440*/  UP2UR UR61, UPR, URZ, 0x4 ;  /* 0x00000004ff3d7883 */ /* 0x000fca0008000000 */
[----:B------:R-:W-:Y:S07]  /*0450*/  BRA.U !UP2, `(.L_x_8) ;  /* 0x000000010a207547 */ /* 0x000fee000b800000 */
[----:B------:R-:W-:Y:S01]  /*0460*/  UISETP.NE.U32.AND UP1, UPT, UR8, URZ, UPT ;  /* 0x000000ff0800728c */ /* 0x000fe2000bf25070 */
[----:B-----5:R-:W-:Y:S01]  /*0470*/  FSETP.NEU.AND P0, PT, R39, RZ, PT ;  /* 0x000000ff2700720b */ /* 0x020fe20003f0d000 */
[----:B------:R-:W-:Y:S02]  /*0480*/  USEL UR4, URZ, 0xffffffff, UP0 ;  /* 0xffffffffff047887 */ /* 0x000fe40008000000 */
[----:B------:R-:W-:-:S10]  /*0490*/  UISETP.NE.AND.EX UP1, UPT, UR9, URZ, UPT, UP1 ;  /* 0x000000ff0900728c */ /* 0x000fd4000bf25310 */
[----:B------:R-:W-:Y:S01]  /*04a0*/  VOTEU.ANY UP0, P0 ;  /* 0x0000000000ff7886 */ /* 0x000fe20000000100 */
[----:B------:R-:W-:-:S04]  /*04b0*/  @!UP1 USEL UR4, URZ, 0xffffffff, UP0 ;  /* 0xffffffffff049887 */ /* 0x000fc80008000000 */
[----:B------:R-:W-:-:S04]  /*04c0*/  ULOP3.LUT UR4, UR4, 0x1, URZ, 0xc0, !UPT ;  /* 0x0000000104047892 */ /* 0x000fc8000f8ec0ff */
[----:B------:R-:W-:-:S11]  /*04d0*/  UISETP.NE.U32.AND UP3, UPT, UR4, 0x1, UPT ;  /* 0x000000010400788c */ /* 0x000fd6000bf65070 */
.L_x_8:
[----:B-12---:R-:W1:Y:S01]  /*04e0*/  SHFL.IDX PT, R2, R80, RZ, 0x1f ;  /* 0x00001fff50027589 */ /* 0x006e6200000e0000 */
[----:B------:R-:W-:-:S04]  /*04f0*/  UISETP.NE.AND UP0, UPT, UR22, 0x2, UPT ;  /* 0x000000021600788c */ /* 0x000fc8000bf05270 */
[----:B------:R-:W-:Y:S01]  /*0500*/  USEL UR34, URZ, 0x1, UP0 ;  /* 0x00000001ff227887 */ /* 0x000fe20008000000 */
[----:B-1----:R-:W-:-:S13]  /*0510*/  ISETP.NE.AND P0, PT, R2, RZ, PT ;  /* 0x000000ff0200720c */ /* 0x002fda0003f05270 */
[----:B------:R-:W-:Y:S05]  /*0520*/  @P0 BRA `(.L_x_9) ;  /* 0x0000000000580947 */ /* 0x000fea0003800000 */
[----:B------:R-:W1:Y:S01]  /*0530*/  S2UR UR4, SR_CgaCtaId ;  /* 0x00000000000479c3 */ /* 0x000e620000008800 */
[----:B------:R-:W-:Y:S01]  /*0540*/  UMOV UR5, 0x400 ;  /* 0x0000040000057882 */ /* 0x000fe20000000000 */
[----:B------:R-:W-:Y:S01]  /*0550*/  UMOV UR8, 0x1 ;  /* 0x0000000100087882 */ /* 0x000fe20000000000 */
[----:B------:R-:W-:Y:S01]  /*0560*/  UMOV UR6, 0x3 ;  /* 0x0000000300067882 */ /* 0x000fe20000000000 */
[----:B------:R-:W-:-:S04]  /*0570*/  UIADD3 UR8, UPT, UPT, -UR8, 0x100000, URZ ;  /* 0x0010000008087890 */ /* 0x000fc8000fffe1ff */
[----:B------:R-:W-:Y:S02]  /*0580*/  USHF.L.U32 UR9, UR8, 0xb, URZ ;  /* 0x0000000b08097899 */ /* 0x000fe400080006ff */
[----:B------:R-:W-:Y:S02]  /*0590*/  USHF.L.U32 UR8, UR8, 0x1, URZ ;  /* 0x0000000108087899 */ /* 0x000fe400080006ff */
[----:B------:R-:W-:-:S04]  /*05a0*/  UIADD3 UR6, UPT, UPT, -UR6, 0x100000, URZ ;  /* 0x0010000006067890 */ /* 0x000fc8000fffe1ff */
[----:B------:R-:W-:Y:S02]  /*05b0*/  USHF.L.U32 UR7, UR6, 0xb, URZ ;  /* 0x0000000b06077899 */ /* 0x000fe400080006ff */
[----:B------:R-:W-:Y:S01]  /*05c0*/  USHF.L.U32 UR6, UR6, 0x1, URZ ;  /* 0x0000000106067899 */ /* 0x000fe200080006ff */
[----:B------:R-:W-:Y:S01]  /*05d0*/  ELECT P0, URZ, PT ;  /* 0x0000000000ff782f */ /* 0x000fe20003800000 */
[----:B-1----:R-:W-:Y:S01]  /*05e0*/  ULEA UR4, UR4, UR5, 0x18 ;  /* 0x0000000504047291 */ /* 0x002fe2000f8ec0ff */
[----:B------:R-:W1:Y:S11]  /*05f0*/  FENCE.VIEW.ASYNC.S ;  /* 0x00000000000073c6 */ /* 0x000e760000000000 */
[----:B-1----:R1:W2:Y:S01]  /*0600*/  SYNCS.EXCH.64 URZ, [UR4], UR8 ;  /* 0x0000000804ff75b2 */ /* 0x0022a20008000100 */
[----:B------:R1:W3:Y:S01]  /*0610*/  SYNCS.EXCH.64 URZ, [UR4+0x20], UR6 ;  /* 0x0000200604ff75b2 */ /* 0x0002e20008000100 */
[----:B------:R1:W4:Y:S01]  /*0620*/  SYNCS.EXCH.64 URZ, [UR4+0x8], UR8 ;  /* 0x0000080804ff75b2 */ /* 0x0003220008000100 */
[----:B------:R1:W1:Y:S01]  /*0630*/  SYNCS.EXCH.64 URZ, [UR4+0x28], UR6 ;  /* 0x0000280604ff75b2 */ /* 0x0002620008000100 */
[----:B------:R1:W1:Y:S01]  /*0640*/  SYNCS.EXCH.64 URZ, [UR4+0x10], UR8 ;  /* 0x0000100804ff75b2 */ /* 0x0002620008000100 */
[----:B------:R1:W1:Y:S01]  /*0650*/  SYNCS.EXCH.64 URZ, [UR4+0x30], UR6 ;  /* 0x0000300604ff75b2 */ /* 0x0002620008000100 */
[----:B------:R1:W1:Y:S01]  /*0660*/  SYNCS.EXCH.64 URZ, [UR4+0x18], UR8 ;  /* 0x0000180804ff75b2 */ /* 0x0002620008000100 */
[----:B------:R1:W1:Y:S01]  /*0670*/  SYNCS.EXCH.64 URZ, [UR4+0x38], UR6 ;  /* 0x0000380604ff75b2 */ /* 0x0002620008000100 */
[----:B------:R-:W-:Y:S01]  /*0680*/  NOP ;  /* 0x0000000000007918 */ /* 0x000fe20000000000 */
.L_x_9:
[----:B------:R-:W2:Y:S01]  /*0690*/  SHFL.IDX PT, R2, R80, RZ, 0x1f ;  /* 0x00001fff50027589 */ /* 0x000ea200000e0000 */
[----:B------:R-:W-:Y:S01]  /*06a0*/  NOP ;  /* 0x0000000000007918 */ /* 0x000fe20000000000 */
[----:B--2---:R-:W-:-:S13]  /*06b0*/  ISETP.NE.AND P0, PT, R2, 0x1, PT ;  /* 0x000000010200780c */ /* 0x004fda0003f05270 */
[----:B------:R-:W-:Y:S05]  /*06c0*/  @P0 BRA `(.L_x_10) ;  /* 0x0000000000400947 */ /* 0x000fea0003800000 */
[----:B-1----:R-:W1:Y:S01]  /*06d0*/  S2UR UR4, SR_CgaCtaId ;  /* 0x00000000000479c3 */ /* 0x002e620000008800 */
        /* <DEDUP_REMOVED lines=12> */
[----:B-1----:R2:W1:Y:S01]  /*07a0*/  SYNCS.EXCH.64 URZ, [UR4+0x40], UR8 ;  /* 0x0000400804ff75b2 */ /* 0x0024620008000100 */
[----:B------:R2:W1:Y:S02]  /*07b0*/  SYNCS.EXCH.64 URZ, [UR4+0x48], UR6 ;  /* 0x0000480604ff75b2 */ /* 0x0004640008000100 */
[----:B--2---:R-:W-:Y:S01]  /*07c0*/  NOP ;  /* 0x0000000000007918 */ /* 0x004fe20000000000 */
.L_x_10:
[----:B------:R-:W2:Y:S01]  /*07d0*/  SHFL.IDX PT, R2, R80, RZ, 0x1f ;  /* 0x00001fff50027589 */ /* 0x000ea200000e0000 */
[----:B------:R-:W-:Y:S01]  /*07e0*/  NOP ;  /* 0x0000000000007918 */ /* 0x000fe20000000000 */
[----:B--2---:R-:W-:-:S13]  /*07f0*/  ISETP.NE.AND P0, PT, R2, 0x3, PT ;  /* 0x000000030200780c */ /* 0x004fda0003f05270 */
[----:B------:R-:W-:Y:S05]  /*0800*/  @P0 BRA `(.L_x_11) ;  /* 0x0000000000300947 */ /* 0x000fea0003800000 */
[----:B-1----:R-:W1:Y:S01]  /*0810*/  S2UR UR6, SR_CgaCtaId ;  /* 0x00000000000679c3 */ /* 0x002e620000008800 */
[----:B------:R-:W-:Y:S01]  /*0820*/  UMOV UR4, 0x400 ;  /* 0x0000040000047882 */ /* 0x000fe20000000000 */
[----:B------:R-:W-:Y:S01]  /*0830*/  UMOV UR5, 0x20 ;  /* 0x0000002000057882 */ /* 0x000fe20000000000 */
[----:B------:R-:W-:Y:S01]  /*0840*/  ELECT P0, URZ, PT ;  /* 0x0000000000ff782f */ /* 0x000fe20003800000 */
[----:B-1----:R-:W-:Y:S02]  /*0850*/  ULEA UR6, UR6, UR4, 0x18 ;  /* 0x0000000406067291 */ /* 0x002fe4000f8ec0ff */
[----:B------:R-:W-:-:S04]  /*0860*/  UIADD3 UR4, UPT, UPT, -UR5, 0x100000, URZ ;  /* 0x0010000005047890 */ /* 0x000fc8000fffe1ff */
[----:B------:R-:W-:Y:S02]  /*0870*/  USHF.L.U32 UR5, UR4, 0xb, URZ ;  /* 0x0000000b04057899 */ /* 0x000fe400080006ff */
[----:B------:R-:W-:Y:S01]  /*0880*/  USHF.L.U32 UR4, UR4, 0x1, URZ ;  /* 0x0000000104047899 */ /* 0x000fe200080006ff */
[----:B------:R-:W1:Y:S11]  /*0890*/  FENCE.VIEW.ASYNC.S ;  /* 0x00000000000073c6 */ /* 0x000e760000000000 */
[----:B-1----:R2:W1:Y:S01]  /*08a0*/  SYNCS.EXCH.64 URZ, [UR6+0x50], UR4 ;  /* 0x0000500406ff75b2 */ /* 0x0024620008000100 */
[----:B------:R2:W1:Y:S02]  /*08b0*/  SYNCS.EXCH.64 URZ, [UR6+0x58], UR4 ;  /* 0x0000580406ff75b2 */ /* 0x0004640008000100 */
[----:B--2---:R-:W-:Y:S01]  /*08c0*/  NOP ;  /* 0x0000000000007918 */ /* 0x004fe20000000000 */
.L_x_11:
[----:B------:R-:W2:Y:S01]  /*08d0*/  SHFL.IDX PT, R2, R80, RZ, 0x1f ;  /* 0x00001fff50027589 */ /* 0x000ea200000e0000 */
[----:B------:R-:W-:Y:S01]  /*08e0*/  NOP ;  /* 0x0000000000007918 */ /* 0x000fe20000000000 */
[----:B--2---:R-:W-:-:S13]  /*08f0*/  ISETP.NE.AND P0, PT, R2, 0x4, PT ;  /* 0x000000040200780c */ /* 0x004fda0003f05270 */
[----:B------:R-:W-:Y:S05]  /*0900*/  @P0 BRA `(.L_x_12) ;  /* 0x00000000004c0947 */ /* 0x000fea0003800000 */
[----:B-1----:R-:W1:Y:S01]  /*0910*/  S2UR UR6, SR_CgaCtaId ;  /* 0x00000000000679c3 */ /* 0x002e620000008800 */
[----:B------:R-:W-:Y:S01]  /*0920*/  UMOV UR4, 0x3a0 ;  /* 0x000003a000047882 */ /* 0x000fe20000000000 */
[----:B------:R-:W-:Y:S01]  /*0930*/  UMOV UR5, 0x400 ;  /* 0x0000040000057882 */ /* 0x000fe20000000000 */
[----:B------:R-:W-:Y:S01]  /*0940*/  USEL UR4, UR4, 0x320, UP3 ;  /* 0x0000032004047887 */ /* 0x000fe20009800000 */
[----:B------:R-:W-:Y:S01]  /*0950*/  UMOV UR8, 0x1 ;  /* 0x0000000100087882 */ /* 0x000fe20000000000 */
[----:B------:R-:W-:Y:S01]  /*0960*/  ELECT P0, URZ, PT ;  /* 0x0000000000ff782f */ /* 0x000fe20003800000 */
[----:B------:R-:W-:-:S04]  /*0970*/  UIADD3 UR8, UPT, UPT, -UR8, 0x100000, URZ ;  /* 0x0010000008087890 */ /* 0x000fc8000fffe1ff */
[----:B------:R-:W-:Y:S02]  /*0980*/  USHF.L.U32 UR9, UR8, 0xb, URZ ;  /* 0x0000000b08097899 */ /* 0x000fe400080006ff */
[----:B------:R-:W-:Y:S02]  /*0990*/  USHF.L.U32 UR8, UR8, 0x1, URZ ;  /* 0x0000000108087899 */ /* 0x000fe400080006ff */
[----:B-1----:R-:W-:Y:S02]  /*09a0*/  ULEA UR6, UR6, UR5, 0x18 ;  /* 0x0000000506067291 */ /* 0x002fe4000f8ec0ff */
[----:B------:R-:W-:-:S04]  /*09b0*/  UIADD3 UR4, UPT, UPT, -UR4, 0x100000, URZ ;  /* 0x0010000004047890 */ /* 0x000fc8000fffe1ff */
[----:B------:R-:W-:Y:S02]  /*09c0*/  USHF.L.U32 UR5, UR4, 0xb, URZ ;  /* 0x0000000b04057899 */ /* 0x000fe400080006ff */
[----:B------:R-:W-:Y:S01]  /*09d0*/  USHF.L.U32 UR4, UR4, 0x1, URZ ;  /* 0x0000000104047899 */ /* 0x000fe200080006ff */
[----:B------:R-:W1:Y:S03]  /*09e0*/  FENCE.VIEW.ASYNC.S ;  /* 0x00000000000073c6 */ /* 0x000e660000000000 */
[----:B-1----:R2:W1:Y:S08]  /*09f0*/  SYNCS.EXCH.64 URZ, [UR6+0x60], UR8 ;  /* 0x0000600806ff75b2 */ /* 0x0024700008000100 */
[----:B------:R2:W1:Y:S01]  /*0a00*/  SYNCS.EXCH.64 URZ, [UR6+0x70], UR4 ;  /* 0x0000700406ff75b2 */ /* 0x0004620008000100 */
[----:B------:R2:W1:Y:S01]  /*0a10*/  SYNCS.EXCH.64 URZ, [UR6+0x68], UR8 ;  /* 0x0000680806ff75b2 */ /* 0x0004620008000100 */
[----:B------:R2:W1:Y:S02]  /*0a20*/  SYNCS.EXCH.64 URZ, [UR6+0x78], UR4 ;  /* 0x0000780406ff75b2 */ /* 0x0004640008000100 */
[----:B--2---:R-:W-:Y:S01]  /*0a30*/  NOP ;  /* 0x0000000000007918 */ /* 0x004fe20000000000 */
.L_x_12:
        /* <DEDUP_REMOVED lines=18> */
[----:B------:R2:W1:Y:S01]  /*0b60*/  SYNCS.EXCH.64 URZ, [UR4+0xa0], UR6 ;  /* 0x0000a00604ff75b2 */ /* 0x0004620008000100 */
[----:B------:R2:W1:Y:S01]  /*0b70*/  SYNCS.EXCH.64 URZ, [UR4+0x88], UR8 ;  /* 0x0000880804ff75b2 */ /* 0x0004620008000100 */
[----:B------:R2:W1:Y:S01]  /*0b80*/  SYNCS.EXCH.64 URZ, [UR4+0xa8], UR6 ;  /* 0x0000a80604ff75b2 */ /* 0x0004620008000100 */
[----:B------:R2:W1:Y:S01]  /*0b90*/  SYNCS.EXCH.64 URZ, [UR4+0x90], UR8 ;  /* 0x0000900804ff75b2 */ /* 0x0004620008000100 */
[----:B------:R2:W1:Y:S01]  /*0ba0*/  SYNCS.EXCH.64 URZ, [UR4+0xb0], UR6 ;  /* 0x0000b00604ff75b2 */ /* 0x0004620008000100 */
[----:B------:R2:W1:Y:S01]  /*0bb0*/  SYNCS.EXCH.64 URZ, [UR4+0x98], UR8 ;  /* 0x0000980804ff75b2 */ /* 0x0004620008000100 */
[----:B------:R2:W1:Y:S02]  /*0bc0*/  SYNCS.EXCH.64 URZ, [UR4+0xb8], UR6 ;  /* 0x0000b80604ff75b2 */ /* 0x0004640008000100 */
[----:B--2---:R-:W-:Y:S01]  /*0bd0*/  NOP ;  /* 0x0000000000007918 */ /* 0x004fe20000000000 */
.L_x_13:
[----:B------:R-:W2:Y:S01]  /*0be0*/  SHFL.IDX PT, R2, R80, RZ, 0x1f ;  /* 0x00001fff50027589 */ /* 0x000ea200000e0000 */
[----:B------:R-:W1:Y:S01]  /*0bf0*/  S2UR UR48, SR_CgaCtaId ;  /* 0x00000000003079c3 */ /* 0x000e620000008800 */
[----:B------:R-:W-:Y:S01]  /*0c00*/  NOP ;  /* 0x0000000000007918 */ /* 0x000fe20000000000 */
[----:B--2---:R-:W-:-:S13]  /*0c10*/  ISETP.NE.AND P0, PT, R2, 0x3, PT ;  /* 0x000000030200780c */ /* 0x004fda0003f05270 */
[----:B-1----:R-:W-:Y:S05]  /*0c20*/  @P0 BRA `(.L_x_14) ;  /* 0x0000000000340947 */ /* 0x002fea0003800000 */
[----:B------:R-:W-:Y:S01]  /*0c30*/  UMOV UR4, 0x400 ;  /* 0x0000040000047882 */ /* 0x000fe20000000000 */
[----:B------:R-:W-:Y:S01]  /*0c40*/  UMOV UR6, 0x20 ;  /* 0x0000002000067882 */ /* 0x000fe20000000000 */
[----:B------:R-:W-:Y:S02]  /*0c50*/  ULEA UR4, UR48, UR4, 0x18 ;  /* 0x0000000430047291 */ /* 0x000fe4000f8ec0ff */
[----:B------:R-:W-:-:S04]  /*0c60*/  UIADD3 UR6, UPT, UPT, -UR6, 0x100000, URZ ;  /* 0x0010000006067890 */ /* 0x000fc8000fffe1ff */
[----:B------:R-:W-:Y:S02]  /*0c70*/  USHF.L.U32 UR7, UR6, 0xb, URZ ;  /* 0x0000000b06077899 */ /* 0x000fe400080006ff */
[----:B------:R-:W-:Y:S01]  /*0c80*/  USHF.L.U32 UR6, UR6, 0x1, URZ ;  /* 0x0000000106067899 */ /* 0x000fe200080006ff */
[----:B------:R-:W-:Y:S01]  /*0c90*/  ELECT P0, URZ, PT ;  /* 0x0000000000ff782f */ /* 0x000fe20003800000 */
[----:B------:R-:W1:Y:S10]  /*0ca0*/  FENCE.VIEW.ASYNC.S ;  /* 0x00000000000073c6 */ /* 0x000e740000000000 */
[----:B-1----:R1:W2:Y:S01]  /*0cb0*/  SYNCS.EXCH.64 URZ, [UR4+0xc0], UR6 ;  /* 0x0000c00604ff75b2 */ /* 0x0022a20008000100 */
[----:B------:R1:W1:Y:S01]  /*0cc0*/  SYNCS.EXCH.64 URZ, [UR4+0xd0], UR6 ;  /* 0x0000d00604ff75b2 */ /* 0x0002620008000100 */
[----:B------:R1:W1:Y:S01]  /*0cd0*/  SYNCS.EXCH.64 URZ, [UR4+0xc8], UR6 ;  /* 0x0000c80604ff75b2 */ /* 0x0002620008000100 */
[----:B------:R1:W1:Y:S01]  /*0ce0*/  SYNCS.EXCH.64 URZ, [UR4+0xd8], UR6 ;  /* 0x0000d80604ff75b2 */ /* 0x0002620008000100 */
[----:B------:R-:W-:Y:S01]  /*0cf0*/  NOP ;  /* 0x0000000000007918 */ /* 0x000fe20000000000 */
.L_x_14:
[----:B-1----:R-:W1:Y:S01]  /*0d00*/  LDCU UR4, c[0x0][0x36c] ;  /* 0x00006d80ff0477ac */ /* 0x002e620008000800 */
[----:B------:R-:W-:Y:S01]  /*0d10*/  ISETP.NE.OR P3, PT, R0, 0x2, !P3 ;  /* 0x000000020000780c */ /* 0x000fe20005f65670 */
[----:B------:R-:W-:Y:S01]  /*0d20*/  NOP ;  /* 0x0000000000007918 */ /* 0x000fe20000000000 */
[----:B------:R-:W-:Y:S01]  /*0d30*/  LOP3.LUT R0, R76, 0x1f, RZ, 0xc0, !PT ;  /* 0x0000001f4c007812 */ /* 0x000fe200078ec0ff */
[----:B------:R-:W-:Y:S02]  /*0d40*/  UISETP.NE.AND UP4, UPT, UR22, URZ, UPT ;  /* 0x000000ff1600728c */ /* 0x000fe4000bf85270 */
[----:B-1----:R-:W-:-:S09]  /*0d50*/  UISETP.EQ.U32.AND UP5, UPT, UR4, 0x1, UPT ;  /* 0x000000010400788c */ /* 0x002fd2000bfa2070 */
[----:B------:R-:W-:Y:S05]  /*0d60*/  BRA.U !UP5, `(.L_x_15) ;  /* 0x000000010d087547 */ /* 0x000fea000b800000 */
[----:B--234-:R-:W-:Y:S01]  /*0d70*/  UCGABAR_ARV ;  /* 0x00000000000079c7 */ /* 0x01cfe20008000000 */
[----:B------:R-:W-:Y:S05]  /*0d80*/  BRA `(.L_x_16) ;  /* 0x0000000000047947 */ /* 0x000fea0003800000 */
.L_x_15:
[----:B--234-:R-:W-:Y:S01]  /*0d90*/  NOP ;  /* 0x0000000000007918 */ /* 0x01cfe20000000000 */
.L_x_16:
[----:B------:R-:W1:Y:S01]  /*0da0*/  S2UR UR46, SR_CTAID.X ;  /* 0x00000000002e79c3 */ /* 0x000e620000002500 */
[----:B------:R-:W-:-:S05]  /*0db0*/  CS2R.32 R3, SR_CgaSize ;  /* 0x0000000000037805 */ /* 0x000fca0000008a00 */
[----:B------:R-:W-:-:S05]  /*0dc0*/  IMAD R3, R3, -0xa0, RZ ;  /* 0xffffff6003037824 */ /* 0x000fca00078e02ff */
[----:B------:R-:W-:-:S14]  /*0dd0*/  R2UR UR5, R3 ;  /* 0x00000000030572ca */ /* 0x000fdc00000e0000 */
[----:B------:R-:W2:Y:S01]  /*0de0*/  LDCU UR5, c[0x0][UR5+0x2b0] ;  /* 0x00005600050577ac */ /* 0x000ea20008000800 */
[----:B------:R-:W-:-:S05]  /*0df0*/  CS2R.32 R3, SR_CgaSize ;  /* 0x0000000000037805 */ /* 0x000fca0000008a00 */
[----:B------:R-:W-:-:S05]  /*0e00*/  IMAD R3, R3, -0xa0, RZ ;  /* 0xffffff6003037824 */ /* 0x000fca00078e02ff */
[----:B------:R-:W-:-:S14]  /*0e10*/  R2UR UR4, R3 ;  /* 0x00000000030472ca */ /* 0x000fdc00000e0000 */
[----:B------:R-:W3:Y:S01]  /*0e20*/  LDCU UR4, c[0x0][UR4+0x2b4] ;  /* 0x00005680040477ac */ /* 0x000ee20008000800 */
[----:B------:R-:W4:Y:S01]  /*0e30*/  S2UR UR45, SR_CTAID.Y ;  /* 0x00000000002d79c3 */ /* 0x000f220000002600 */
[----:B------:R-:W-:-:S05]  /*0e40*/  CS2R.32 R3, SR_CgaSize ;  /* 0x0000000000037805 */ /* 0x000fca0000008a00 */
[----:B------:R-:W-:-:S05]  /*0e50*/  IMAD R3, R3, -0xa0, RZ ;  /* 0xffffff6003037824 */ /* 0x000fca00078e02ff */
[----:B------:R-:W-:-:S14]  /*0e60*/  R2UR UR57, R3 ;  /* 0x00000000033972ca */ /* 0x000fdc00000e0000 */
[----:B------:R-:W3:Y:S01]  /*0e70*/  LDCU UR57, c[0x0][UR57+0x2a0] ;  /* 0x00005400393977ac */ /* 0x000ee20008000800 */
[----:B------:R-:W-:-:S05]  /*0e80*/  CS2R.32 R3, SR_CgaSize ;  /* 0x0000000000037805 */ /* 0x000fca0000008a00 */
[----:B------:R-:W-:-:S05]  /*0e90*/  IMAD R3, R3, -0xa0, RZ ;  /* 0xffffff6003037824 */ /* 0x000fca00078e02ff */
[----:B------:R-:W-:-:S14]  /*0ea0*/  R2UR UR60, R3 ;  /* 0x00000000033c72ca */ /* 0x000fdc00000e0000 */
[----:B------:R-:W3:Y:S01]  /*0eb0*/  LDCU UR60, c[0x0][UR60+0x2a4] ;  /* 0x000054803c3c77ac */ /* 0x000ee20008000800 */
[----:B------:R-:W-:Y:S02]  /*0ec0*/  ULOP3.LUT UR49, UR48, 0x1, URZ, 0xc0, !UPT ;  /* 0x0000000130317892 */ /* 0x000fe4000f8ec0ff */
[----:B------:R-:W-:Y:S02]  /*0ed0*/  USHF.R.U32.HI UR26, URZ, 0x1, UR48 ;  /* 0x00000001ff1a7899 */ /* 0x000fe40008011630 */
[----:B------:R-:W-:Y:S02]  /*0ee0*/  UISETP.GT.U32.AND UP1, UPT, UR49, 0xffff, UPT ;  /* 0x0000ffff3100788c */ /* 0x000fe4000bf24070 */
[----:B------:R-:W-:Y:S01]  /*0ef0*/  USHF.L.U32 UR28, UR48, 0xa, URZ ;  /* 0x0000000a301c7899 */ /* 0x000fe200080006ff */
[----:B-1----:R-:W-:Y:S01]  /*0f00*/  I2FP.F32.U32 R3, UR46 ;  /* 0x0000002e00037c45 */ /* 0x002fe20008201000 */
[----:B------:R-:W1:Y:S04]  /*0f10*/  LDCU UR23, c[0x0][0xb24] ;  /* 0x00016480ff1777ac */ /* 0x000e680008000800 */
[----:B--2---:R-:W-:Y:S01]  /*0f20*/  FMUL R3, R3, UR5 ;  /* 0x0000000503037c20 */ /* 0x004fe20008400000 */
[----:B------:R-:W2:Y:S01]  /*0f30*/  LDCU UR40, c[0x0][0xb24] ;  /* 0x00016480ff2877ac */ /* 0x000ea20008000800 */
[----:B----4-:R-:W-:Y:S01]  /*0f40*/  I2FP.F32.U32 R2, UR45 ;  /* 0x0000002d00027c45 */ /* 0x010fe20008201000 */
[----:B------:R-:W4:Y:S03]  /*0f50*/  LDCU UR30, c[0x0][0xb30] ;  /* 0x00016600ff1e77ac */ /* 0x000f260008000800 */
[----:B------:R-:W1:Y:S01]  /*0f60*/  F2I.U32.TRUNC.NTZ R3, R3 ;  /* 0x0000000300037305 */ /* 0x000e62000020f000 */
[----:B---3--:R-:W-:Y:S01]  /*0f70*/  FMUL R2, R2, UR4 ;  /* 0x0000000402027c20 */ /* 0x008fe20008400000 */
[----:B------:R-:W-:-:S02]  /*0f80*/  ULOP3.LUT UR4, UR48, 0x2, URZ, 0xc0, !UPT ;  /* 0x0000000230047892 */ /* 0x000fc4000f8ec0ff */
[----:B------:R-:W-:Y:S02]  /*0f90*/  USHF.L.U32 UR27, UR48, 0xb, URZ ;  /* 0x0000000b301b7899 */ /* 0x000fe400080006ff */
[----:B------:R-:W-:Y:S02]  /*0fa0*/  UISETP.GT.U32.AND UP0, UPT, UR4, 0xffff, UPT ;  /* 0x0000ffff0400788c */ /* 0x000fe4000bf04070 */
[----:B------:R-:W3:Y:S01]  /*0fb0*/  F2I.U32.TRUNC.NTZ R2, R2 ;  /* 0x0000000200027305 */ /* 0x000ee2000020f000 */
[----:B------:R-:W-:Y:S01]  /*0fc0*/  UMOV UR32, 0x5 ;  /* 0x0000000500207882 */ /* 0x000fe20000000000 */
[----:B------:R-:W-:Y:S02]  /*0fd0*/  USEL UR24, UR49, 0xffff, !UP1 ;  /* 0x0000ffff31187887 */ /* 0x000fe4000c800000 */
[----:B------:R-:W-:Y:S01]  /*0fe0*/  USEL UR25, UR4, 0xffff, !UP0 ;  /* 0x0000ffff04197887 */ /* 0x000fe2000c000000 */
[----:B-1----:R-:W-:Y:S02]  /*0ff0*/  R2UR UR5, R3 ;  /* 0x00000000030572ca */ /* 0x002fe400000e0000 */
[----:B---3--:R-:W-:-:S02]  /*1000*/  R2UR UR6, R2 ;  /* 0x00000000020672ca */ /* 0x008fc400000e0000 */
[----:B------:R-:W-:-:S09]  /*1010*/  PRMT R2, RZ, 0x7610, R2 ;  /* 0x00007610ff027816 */ /* 0x000fd20000000002 */
[----:B------:R-:W-:-:S04]  /*1020*/  UIADD3 UR5, UPT, UPT, -UR5, URZ, URZ ;  /* 0x000000ff05057290 */ /* 0x000fc8000fffe1ff */
[----:B------:R-:W-:Y:S02]  /*1030*/  UIMAD UR57, UR57, UR5, UR46 ;  /* 0x00000005393972a4 */ /* 0x000fe4000f8e022e */
[----:B------:R-:W-:-:S04]  /*1040*/  UIADD3 UR4, UPT, UPT, -UR6, URZ, URZ ;  /* 0x000000ff06047290 */ /* 0x000fc8000fffe1ff */
[----:B------:R-:W-:Y:S01]  /*1050*/  UIMAD UR60, UR60, UR4, UR45 ;  /* 0x000000043c3c72a4 */ /* 0x000fe2000f8e022d */
[----:B--2-4-:R-:W-:Y:S11]  /*1060*/  BRA.U UP4, `(.L_x_17) ;  /* 0x00000001043c7547 */ /* 0x014ff6000b800000 */
[----:B------:R-:W-:Y:S02]  /*1070*/  UISETP.NE.AND UP0, UPT, UR60, URZ, UPT ;  /* 0x000000ff3c00728c */ /* 0x000fe4000bf05270 */
[----:B------:R-:W-:Y:S02]  /*1080*/  UISETP.NE.AND UP1, UPT, UR60, 0x1, UPT ;  /* 0x000000013c00788c */ /* 0x000fe4000bf25270 */
[----:B------:R-:W-:Y:S02]  /*1090*/  UISETP.NE.AND UP2, UPT, UR57, URZ, UP0 ;  /* 0x000000ff3900728c */ /* 0x000fe40008745270 */
[----:B------:R-:W-:Y:S02]  /*10a0*/  USEL UR4, URZ, 0x2, UP0 ;  /* 0x00000002ff047887 */ /* 0x000fe40008000000 */
[----:B------:R-:W-:Y:S02]  /*10b0*/  USEL UR8, URZ, 0x1, UP2 ;  /* 0x00000001ff087887 */ /* 0x000fe40009000000 */
[----:B------:R-:W-:-:S02]  /*10c0*/  UISETP.NE.AND UP2, UPT, UR57, URZ, UPT ;  /* 0x000000ff3900728c */ /* 0x000fc4000bf45270 */
[----:B------:R-:W-:Y:S02]  /*10d0*/  USEL UR5, URZ, 0x4, UP1 ;  /* 0x00000004ff057887 */ /* 0x000fe40008800000 */
[----:B------:R-:W-:Y:S02]  /*10e0*/  UISETP.NE.AND UP0, UPT, UR57, 0x1, UPT ;  /* 0x000000013900788c */ /* 0x000fe4000bf05270 */
[----:B------:R-:W-:Y:S02]  /*10f0*/  USEL UR6, URZ, 0x8, UP1 ;  /* 0x00000008ff067887 */ /* 0x000fe40008800000 */
[----:B------:R-:W-:Y:S02]  /*1100*/  USEL UR7, UR5, 0x4, UP2 ;  /* 0x0000000405077887 */ /* 0x000fe40009000000 */
[----:B------:R-:W-:Y:S02]  /*1110*/  USEL UR4, UR4, 0x2, UP0 ;  /* 0x0000000204047887 */ /* 0x000fe40008000000 */
[----:B------:R-:W-:-:S02]  /*1120*/  USEL UR5, UR6, 0x8, UP0 ;  /* 0x0000000806057887 */ /* 0x000fc40008000000 */
[----:B------:R-:W-:-:S04]  /*1130*/  UIADD3 UR4, UPT, UPT, UR4, UR7, UR8 ;  /* 0x0000000704047290 */ /* 0x000fc8000fffe008 */
[----:B------:R-:W-:-:S06]  /*1140*/  UIADD3 UR4, UPT, UPT, UR4, UR5, URZ ;  /* 0x0000000504047290 */ /* 0x000fcc000fffe0ff */
[----:B------:R-:W-:-:S07]  /*1150*/  MOV R2, UR4 ;  /* 0x0000000400027c02 */ /* 0x000fce0008000f00 */
.L_x_17:
[----:B------:R-:W1:Y:S01]  /*1160*/  S2UR UR36, SR_CTAID.Z ;  /* 0x00000000002479c3 */ /* 0x000e620000002700 */
[----:B------:R-:W-:Y:S01]  /*1170*/  UISETP.GE.AND UP0, UPT, UR23, 0x1, UPT ;  /* 0x000000011700788c */ /* 0x000fe2000bf06270 */
[----:B------:R-:W-:-:S08]  /*1180*/  UMOV UR31, 0x3 ;  /* 0x00000003001f7882 */ /* 0x000fd00000000000 */
[----:B------:R-:W-:Y:S05]  /*1190*/  BRA.U !UP0, `(.L_x_18) ;  /* 0x0000000108d47547 */ /* 0x000fea000b800000 */
[----:B------:R-:W2:Y:S01]  /*11a0*/  LDCU.128 UR12, c[0x0][0xb10] ;  /* 0x00016200ff0c77ac */ /* 0x000ea20008000c00 */
[----:B------:R-:W3:Y:S01]  /*11b0*/  LDCU UR6, c[0x0][0x370] ;  /* 0x00006e00ff0677ac */ /* 0x000ee20008000800 */
[----:B------:R-:W4:Y:S01]  /*11c0*/  LDCU UR5, c[0x0][0x374] ;  /* 0x00006e80ff0577ac */ /* 0x000f220008000800 */
[----:B------:R-:W1:Y:S01]  /*11d0*/  LDCU UR29, c[0x0][0xb0c] ;  /* 0x00016180ff1d77ac */ /* 0x000e620008000800 */
[----:B------:R-:W1:Y:S01]  /*11e0*/  LDCU UR4, c[0x0][0xb20] ;  /* 0x00016400ff0477ac */ /* 0x000e620008000800 */
[----:B------:R-:W1:Y:S01]  /*11f0*/  LDCU.64 UR8, c[0x0][0xb28] ;  /* 0x00016500ff0877ac */ /* 0x000e620008000a00 */
[----:B--2---:R-:W-:Y:S02]  /*1200*/  UISETP.NE.AND UP0, UPT, UR14, 0x1, UPT ;  /* 0x000000010e00788c */ /* 0x004fe4000bf05270 */
[----:B----4-:R-:W-:Y:S02]  /*1210*/  UIMAD.WIDE.U32 UR10, UR5, UR15, URZ ;  /* 0x0000000f050a72a5 */ /* 0x010fe4000f8e00ff */
[----:B---3--:R-:W-:-:S02]  /*1220*/  UIMAD.WIDE.U32 UR18, UR6, UR12, URZ ;  /* 0x0000000c061272a5 */ /* 0x008fc4000f8e00ff */
[----:B-1----:R-:W-:Y:S02]  /*1230*/  UISETP.NE.AND UP1, UPT, UR29, 0x1, UPT ;  /* 0x000000011d00788c */ /* 0x002fe4000bf25270 */
[----:B------:R-:W-:Y:S01]  /*1240*/  UISETP.NE.AND UP2, UPT, UR23, 0x1, UPT ;  /* 0x000000011700788c */ /* 0x000fe2000bf45270 */
[----:B------:R-:W-:Y:S02]  /*1250*/  UMOV UR10, UR11 ;  /* 0x0000000b000a7c82 */ /* 0x000fe40008000000 */
[----:B------:R-:W-:Y:S01]  /*1260*/  UMOV UR18, UR19 ;  /* 0x0000001300127c82 */ /* 0x000fe20008000000 */
[----:B------:R-:W-:Y:S02]  /*1270*/  @UP0 USHF.R.U32.HI UR5, URZ, UR4, UR10 ;  /* 0x00000004ff050299 */ /* 0x000fe4000801160a */
[----:B------:R-:W-:Y:S02]  /*1280*/  UIMAD.WIDE.U32 UR20, UR45, UR15, URZ ;  /* 0x0000000f2d1472a5 */ /* 0x000fe4000f8e00ff */
[----:B------:R-:W-:-:S02]  /*1290*/  UIMAD.WIDE.U32 UR10, UR5, UR8, URZ ;  /* 0x00000008050a72a5 */ /* 0x000fc4000f8e00ff */
[----:B------:R-:W-:Y:S02]  /*12a0*/  @UP1 USHF.R.U32.HI UR6, URZ, UR13, UR18 ;  /* 0x0000000dff061299 */ /* 0x000fe40008011612 */
[----:B------:R-:W-:Y:S02]  /*12b0*/  UIMAD.WIDE.U32 UR16, UR46, UR12, URZ ;  /* 0x0000000c2e1072a5 */ /* 0x000fe4000f8e00ff */
[----:B------:R-:W-:Y:S01]  /*12c0*/  UIMAD.WIDE.U32 UR18, UR6, UR8, URZ ;  /* 0x00000008061272a5 */ /* 0x000fe2000f8e00ff */
[----:B------:R-:W-:Y:S01]  /*12d0*/  UMOV UR20, UR21 ;  /* 0x0000001500147c82 */ /* 0x000fe20008000000 */
[----:B------:R-:W-:Y:S01]  /*12e0*/  UMOV UR10, UR11 ;  /* 0x0000000b000a7c82 */ /* 0x000fe20008000000 */
[----:B------:R-:W-:Y:S02]  /*12f0*/  USHF.R.U32.HI UR20, URZ, UR4, UR20 ;  /* 0x00000004ff147299 */ /* 0x000fe40008011614 */
[----:B------:R-:W-:Y:S02]  /*1300*/  @UP2 USHF.R.U32.HI UR5, URZ, UR9, UR10 ;  /* 0x00000009ff052299 */ /* 0x000fe4000801160a */
[----:B------:R-:W-:Y:S01]  /*1310*/  UMOV UR7, UR19 ;  /* 0x0000001300077c82 */ /* 0x000fe20008000000 */
[----:B------:R-:W-:Y:S01]  /*1320*/  UMOV UR16, UR17 ;  /* 0x0000001100107c82 */ /* 0x000fe20008000000 */
[----:B------:R-:W-:-:S02]  /*1330*/  @UP2 USHF.R.U32.HI UR6, URZ, UR9, UR7 ;  /* 0x00000009ff062299 */ /* 0x000fc40008011607 */
[----:B------:R-:W-:Y:S02]  /*1340*/  USHF.R.U32.HI UR13, URZ, UR13, UR16 ;  /* 0x0000000dff0d7299 */ /* 0x000fe40008011610 */
[----:B------:R-:W-:Y:S02]  /*1350*/  USEL UR4, UR45, UR20, !UP0 ;  /* 0x000000142d047287 */ /* 0x000fe4000c000000 */
[----:B------:R-:W-:Y:S02]  /*1360*/  UIMAD UR7, UR5, UR23, URZ ;  /* 0x00000017050772a4 */ /* 0x000fe4000f8e02ff */
[----:B------:R-:W-:Y:S02]  /*1370*/  USEL UR5, UR46, UR13, !UP1 ;  /* 0x0000000d2e057287 */ /* 0x000fe4000c800000 */
[----:B------:R-:W-:Y:S02]  /*1380*/  UIMAD UR12, UR6, UR23, URZ ;  /* 0x00000017060c72a4 */ /* 0x000fe4000f8e02ff */
[----:B------:R-:W-:-:S02]  /*1390*/  UISETP.GE.AND UP0, UPT, UR4, UR7, UPT ;  /* 0x000000070400728c */ /* 0x000fc4000bf06270 */
[----:B------:R-:W-:Y:S02]  /*13a0*/  UIMAD.WIDE.U32 UR10, UR4, UR8, URZ ;  /* 0x00000008040a72a5 */ /* 0x000fe4000f8e00ff */
[----:B------:R-:W-:Y:S02]  /*13b0*/  UISETP.GE.OR UP0, UPT, UR5, UR12, UP0 ;  /* 0x0000000c0500728c */ /* 0x000fe40008706670 */
[----:B------:R-:W-:Y:S02]  /*13c0*/  UIMAD.WIDE.U32 UR12, UR5, UR8, URZ ;  /* 0x00000008050c72a5 */ /* 0x000fe4000f8e00ff */
[----:B------:R-:W-:Y:S01]  /*13d0*/  UIADD3 UR10, UPT, UPT, -UR4, URZ, URZ ;  /* 0x000000ff040a7290 */ /* 0x000fe2000fffe1ff */
[----:B------:R-:W-:Y:S01]  /*13e0*/  UMOV UR8, UR11 ;  /* 0x0000000b00087c82 */ /* 0x000fe20008000000 */
[----:B------:R-:W-:Y:S02]  /*13f0*/  UIADD3 UR11, UPT, UPT, -UR5, URZ, URZ ;  /* 0x000000ff050b7290 */ /* 0x000fe4000fffe1ff */
[----:B------:R-:W-:-:S03]  /*1400*/  USHF.R.U32.HI UR8, URZ, UR9, UR8 ;  /* 0x00000009ff087299 */ /* 0x000fc60008011608 */
[----:B------:R-:W-:Y:S01]  /*1410*/  @!UP0 UMOV UR7, UR13 ;  /* 0x0000000d00078c82 */ /* 0x000fe20008000000 */
[----:B------:R-:W-:Y:S02]  /*1420*/  UIMAD UR45, UR14, UR10, UR45 ;  /* 0x0000000a0e2d72a4 */ /* 0x000fe4000f8e022d */
[----:B------:R-:W-:Y:S02]  /*1430*/  USEL UR8, UR4, UR8, !UP2 ;  /* 0x0000000804087287 */ /* 0x000fe4000d000000 */
[----:B------:R-:W-:Y:S02]  /*1440*/  @!UP0 USHF.R.U32.HI UR7, URZ, UR9, UR7 ;  /* 0x00000009ff078299 */ /* 0x000fe40008011607 */
[----:B------:R-:W-:Y:S02]  /*1450*/  UIADD3 UR9, UPT, UPT, -UR8, URZ, URZ ;  /* 0x000000ff08097290 */ /* 0x000fe4000fffe1ff */
[----:B------:R-:W-:Y:S02]  /*1460*/  @!UP0 USEL UR7, UR5, UR7, !UP2 ;  /* 0x0000000705078287 */ /* 0x000fe4000d000000 */
[----:B------:R-:W-:-:S02]  /*1470*/  UIMAD UR9, UR23, UR9, UR4 ;  /* 0x00000009170972a4 */ /* 0x000fc4000f8e0204 */
[----:B------:R-:W-:Y:S02]  /*1480*/  @!UP0 UIADD3 UR8, UPT, UPT, UR8, -UR7, URZ ;  /* 0x8000000708088290 */ /* 0x000fe4000fffe0ff */
[----:B------:R-:W-:Y:S02]  /*1490*/  @!UP0 UIMAD UR6, UR9, UR6, UR7 ;  /* 0x00000006090682a4 */ /* 0x000fe4000f8e0207 */
[----:B------:R-:W-:Y:S02]  /*14a0*/  @!UP0 UIMAD UR4, UR8, UR23, UR5 ;  /* 0x00000017080482a4 */ /* 0x000fe4000f8e0205 */
[----:B------:R-:W-:Y:S02]  /*14b0*/  UIMAD UR46, UR29, UR11, UR46 ;  /* 0x0000000b1d2e72a4 */ /* 0x000fe4000f8e022e */
[----:B------:R-:W-:Y:S01]  /*14c0*/  UIMAD UR45, UR4, UR14, UR45 ;  /* 0x0000000e042d72a4 */ /* 0x000fe2000f8e022d */
[----:B------:R-:W-:Y:S02]  /*14d0*/  @!UP0 UMOV UR5, UR6 ;  /* 0x0000000600058c82 */ /* 0x000fe40008000000 */
[----:B------:R-:W-:-:S12]  /*14e0*/  UIMAD UR46, UR5, UR29, UR46 ;  /* 0x0000001d052e72a4 */ /* 0x000fd8000f8e022e */
.L_x_18:
[----:B------:R-:W-:Y:S02]  /*14f0*/  UISETP.NE.AND UP1, UPT, UR30, 0x1, UPT ;  /* 0x000000011e00788c */ /* 0x000fe4000bf25270 */
[----:B------:R-:W-:Y:S02]  /*1500*/  ULOP3.LUT UR24, UR24, 0xffff, URZ, 0xc0, !UPT ;  /* 0x0000ffff18187892 */ /* 0x000fe4000f8ec0ff */
[----:B------:R-:W-:Y:S02]  /*1510*/  ULOP3.LUT UR21, UR25, 0xffff, URZ, 0xc0, !UPT ;  /* 0x0000ffff19157892 */ /* 0x000fe4000f8ec0ff */
[----:B------:R-:W-:Y:S02]  /*1520*/  UISETP.NE.AND UP0, UPT, UR22, 0x2, UPT ;  /* 0x000000021600788c */ /* 0x000fe4000bf05270 */
[----:B------:R-:W-:Y:S02]  /*1530*/  ULOP3.LUT UR28, UR28, 0x800, URZ, 0xc0, !UPT ;  /* 0x000008001c1c7892 */ /* 0x000fe4000f8ec0ff */
[----:B------:R-:W-:-:S02]  /*1540*/  ULOP3.LUT UR27, UR27, 0x800, URZ, 0xc0, !UPT ;  /* 0x000008001b1b7892 */ /* 0x000fc4000f8ec0ff */
[----:B------:R-:W-:Y:S02]  /*1550*/  USHF.L.U32 UR24, UR32, UR24, URZ ;  /* 0x0000001820187299 */ /* 0x000fe400080006ff */
[----:B------:R-:W-:Y:S01]  /*1560*/  USHF.L.U32 UR21, UR31, UR21, URZ ;  /* 0x000000151f157299 */ /* 0x000fe200080006ff */
[----:B------:R-:W-:Y:S11]  /*1570*/  BRA.U UP1, `(.L_x_19) ;  /* 0x0000000101447547 */ /* 0x000ff6000b800000 */
[----:B------:R-:W2:Y:S01]  /*1580*/  LDCU.128 UR8, c[0x0][0xb10] ;  /* 0x00016200ff0877ac */ /* 0x000ea20008000c00 */
[----:B------:R-:W3:Y:S01]  /*1590*/  LDCU UR12, c[0x0][0xb0c] ;  /* 0x00016180ff0c77ac */ /* 0x000ee20008000800 */
[----:B------:R-:W4:Y:S01]  /*15a0*/  LDCU UR13, c[0x0][0xb20] ;  /* 0x00016400ff0d77ac */ /* 0x000f220008000800 */
[----:B--2---:R-:W-:Y:S02]  /*15b0*/  UIMAD.WIDE.U32 UR6, UR46, UR8, URZ ;  /* 0x000000082e0672a5 */ /* 0x004fe4000f8e00ff */
[----:B------:R-:W-:Y:S02]  /*15c0*/  UIMAD.WIDE.U32 UR4, UR45, UR11, URZ ;  /* 0x0000000b2d0472a5 */ /* 0x000fe4000f8e00ff */
[----:B---3--:R-:W-:Y:S02]  /*15d0*/  UISETP.NE.AND UP2, UPT, UR12, 0x1, UPT ;  /* 0x000000010c00788c */ /* 0x008fe4000bf45270 */
[----:B------:R-:W-:Y:S01]  /*15e0*/  UISETP.NE.AND UP1, UPT, UR10, 0x1, UPT ;  /* 0x000000010a00788c */ /* 0x000fe2000bf25270 */
[----:B------:R-:W-:-:S02]  /*15f0*/  UMOV UR6, UR7 ;  /* 0x0000000700067c82 */ /* 0x000fc40008000000 */
[----:B------:R-:W-:Y:S01]  /*1600*/  UMOV UR4, UR5 ;  /* 0x0000000500047c82 */ /* 0x000fe20008000000 */
[----:B------:R-:W-:Y:S02]  /*1610*/  USHF.R.U32.HI UR9, URZ, UR9, UR6 ;  /* 0x00000009ff097299 */ /* 0x000fe40008011606 */
[----:B----4-:R-:W-:Y:S02]  /*1620*/  USHF.R.U32.HI UR4, URZ, UR13, UR4 ;  /* 0x0000000dff047299 */ /* 0x010fe40008011604 */
[----:B------:R-:W-:Y:S02]  /*1630*/  USEL UR5, UR46, UR9, !UP2 ;  /* 0x000000092e057287 */ /* 0x000fe4000d000000 */
[----:B------:R-:W-:-:S04]  /*1640*/  USEL UR4, UR45, UR4, !UP1 ;  /* 0x000000042d047287 */ /* 0x000fc8000c800000 */
[----:B------:R-:W-:Y:S02]  /*1650*/  UIADD3 UR6, UPT, UPT, UR5, -UR4, URZ ;  /* 0x8000000405067290 */ /* 0x000fe4000fffe0ff */
[----:B------:R-:W-:Y:S02]  /*1660*/  UIADD3 UR4, UPT, UPT, -UR5, UR4, URZ ;  /* 0x0000000405047290 */ /* 0x000fe4000fffe1ff */
[----:B------:R-:W-:Y:S02]  /*1670*/  UIMAD UR45, UR6, UR10, UR45 ;  /* 0x0000000a062d72a4 */ /* 0x000fe4000f8e022d */
[----:B------:R-:W-:-:S12]  /*1680*/  UIMAD UR46, UR4, UR12, UR46 ;  /* 0x0000000c042e72a4 */ /* 0x000fd8000f8e022e */
.L_x_19:
[----:B------:R-:W-:Y:S05]  /*1690*/  BRA.U !UP5, `(.L_x_20) ;  /* 0x000000010d0c7547 */ /* 0x000fea000b800000 */
[----:B------:R-:W-:Y:S01]  /*16a0*/  UCGABAR_WAIT ;  /* 0x0000000000007dc7 */ /* 0x000fe20008000000 */
[----:B------:R-:W-:Y:S01]  /*16b0*/  CCTL.IVALL ;  /* 0x00000000ff00798f */ /* 0x000fe20002000000 */
[----:B------:R-:W-:Y:S05]  /*16c0*/  BRA `(.L_x_21) ;  /* 0x0000000000047947 */ /* 0x000fea0003800000 */
.L_x_20:
[----:B------:R-:W-:Y:S06]  /*16d0*/  BAR.SYNC.DEFER_BLOCKING 0x0 ;  /* 0x0000000000007b1d */ /* 0x000fec0000010000 */
.L_x_21:
[----:B------:R-:W-:Y:S05]  /*16e0*/  BRA.U UP0, `(.L_x_22) ;  /* 0x0000001100d47547 */ /* 0x000fea000b800000 */
[----:B------:R-:W2:Y:S01]  /*16f0*/  LDCU UR6, c[0x0][0x38c] ;  /* 0x00007180ff0677ac */ /* 0x000ea20008000800 */
[----:B------:R-:W-:Y:S01]  /*1700*/  PLOP3.LUT P1, PT, PT, PT, UP3, 0x80, 0x8 ;  /* 0x000000000008781c */ /* 0x000fe20003f2f038 */
[----:B------:R-:W-:Y:S01]  /*1710*/  IMAD.MOV.U32 R12, RZ, RZ, 0x1 ;  /* 0x00000001ff0c7424 */ /* 0x000fe200078e00ff */
[----:B------:R-:W-:Y:S01]  /*1720*/  ISETP.EQ.OR P2, PT, R0, RZ, P3 ;  /* 0x000000ff0000720c */ /* 0x000fe20001f42670 */
[----:B------:R-:W-:Y:S01]  /*1730*/  UISETP.NE.AND UP1, UPT, UR22, URZ, UPT ;  /* 0x000000ff1600728c */ /* 0x000fe2000bf25270 */
[----:B------:R-:W-:Y:S02]  /*1740*/  PLOP3.LUT P1, PT, P1, PT, PT, 0x8, 0x80 ;  /* 0x000000000080781c */ /* 0x000fe40000f2e170 */
[----:B------:R-:W-:Y:S01]  /*1750*/  CS2R R10, SRZ ;  /* 0x00000000000a7805 */ /* 0x000fe2000001ff00 */
[----:B------:R-:W-:Y:S01]  /*1760*/  IMAD.MOV.U32 R9, RZ, RZ, RZ ;  /* 0x000000ffff097224 */ /* 0x000fe200078e00ff */
[----:B------:R-:W3:Y:S01]  /*1770*/  LDCU UR41, c[0x0][0x370] ;  /* 0x00006e00ff2977ac */ /* 0x000ee20008000800 */
[----:B------:R-:W-:Y:S01]  /*1780*/  IMAD.MOV.U32 R8, RZ, RZ, 0x1 ;  /* 0x00000001ff087424 */ /* 0x000fe200078e00ff */
[----:B------:R-:W4:Y:S01]  /*1790*/  LDCU.64 UR30, c[0x0][0x348] ;  /* 0x00006900ff1e77ac */ /* 0x000f220008000a00 */
[----:B------:R-:W1:Y:S01]  /*17a0*/  LDCU UR39, c[0x0][0x374] ;  /* 0x00006e80ff2777ac */ /* 0x000e620008000800 */
[----:B--2---:R-:W-:-:S02]  /*17b0*/  UIADD3 UR5, UPT, UPT, UR6, 0x3f, URZ ;  /* 0x0000003f06057890 */ /* 0x004fc4000fffe0ff */
[----:B------:R-:W-:Y:S02]  /*17c0*/  UIADD3 UR50, UPT, UPT, UR6, 0x7e, URZ ;  /* 0x0000007e06327890 */ /* 0x000fe4000fffe0ff */
[----:B------:R-:W-:-:S04]  /*17d0*/  USHF.R.S32.HI UR4, URZ, 0x1f, UR5 ;  /* 0x0000001fff047899 */ /* 0x000fc80008011405 */
[----:B------:R-:W-:Y:S02]  /*17e0*/  ULEA.HI UR4, UR4, UR5, URZ, 0x6 ;  /* 0x0000000504047291 */ /* 0x000fe4000f8f30ff */
[----:B------:R-:W-:Y:S02]  /*17f0*/  USHF.L.U32 UR5, UR26, 0x5, URZ ;  /* 0x000000051a057899 */ /* 0x000fe400080006ff */
[----:B------:R-:W-:Y:S02]  /*1800*/  USHF.R.S32.HI UR43, URZ, 0x6, UR4 ;  /* 0x00000006ff2b7899 */ /* 0x000fe40008011404 */
[----:B------:R-:W-:Y:S02]  /*1810*/  UIADD3 UR4, UPT, UPT, UR6, -0x1, URZ ;  /* 0xffffffff06047890 */ /* 0x000fe4000fffe0ff */
[----:B------:R-:W-:Y:S02]  /*1820*/  UISETP.LT.U32.AND UP0, UPT, UR43, 0x4, UPT ;  /* 0x000000042b00788c */ /* 0x000fe4000bf01070 */
[----:B------:R-:W-:-:S02]  /*1830*/  UISETP.GE.U32.AND UP2, UPT, UR4, -0x7f, UPT ;  /* 0xffffff810400788c */ /* 0x000fc4000bf46070 */
[----:B------:R-:W-:Y:S02]  /*1840*/  USEL UR42, UR43, 0x4, UP0 ;  /* 0x000000042b2a7887 */ /* 0x000fe40008000000 */
[----:B------:R-:W-:Y:S02]  /*1850*/  ULOP3.LUT UR44, UR5, 0x20, URZ, 0xe2, !UPT ;  /* 0x00000020052c7892 */ /* 0x000fe4000f8ee2ff */
[----:B------:R-:W-:Y:S02]  /*1860*/  UIADD3 UR25, UPT, UPT, UR42, -0x1, URZ ;  /* 0xffffffff2a197890 */ /* 0x000fe4000fffe0ff */
[----:B------:R-:W-:Y:S02]  /*1870*/  USEL UR26, UR34, 0x2, UP1 ;  /* 0x00000002221a7887 */ /* 0x000fe40008800000 */
[----:B------:R-:W-:Y:S02]  /*1880*/  UIADD3 UR47, UPT, UPT, UR43, -UR42, URZ ;  /* 0x8000002a2b2f7290 */ /* 0x000fe4000fffe0ff */
[----:B------:R-:W-:Y:S01]  /*1890*/  @UP2 UIADD3 UR25, UPT, UPT, UR42, URZ, URZ ;  /* 0x000000ff2a192290 */ /* 0x000fe2000fffe0ff */
[----:B------:R-:W-:-:S03]  /*18a0*/  UMOV UR5, URZ ;  /* 0x000000ff00057c82 */ /* 0x000fc60008000000 */
[----:B-1-34-:R-:W-:-:S12]  /*18b0*/  UIADD3 UR25, UPT, UPT, UR25, 0x1, URZ ;  /* 0x0000000119197890 */ /* 0x01afd8000fffe0ff */
.L_x_42:
[----:B------:R-:W-:Y:S01]  /*18c0*/  UISETP.NE.AND UP0, UPT, UR48, URZ, UPT ;  /* 0x000000ff3000728c */ /* 0x000fe2000bf05270 */
[----:B------:R-:W1:Y:S08]  /*18d0*/  S2UR UR48, SR_CgaCtaId ;  /* 0x00000000003079c3 */ /* 0x000e700000008800 */
[----:B------:R-:W-:Y:S05]  /*18e0*/  BRA.U UP0, `(.L_x_23) ;  /* 0x0000000100347547 */ /* 0x000fea000b800000 */
[----:B------:R-:W2:Y:S01]  /*18f0*/  S2R R0, SR_CgaCtaId ;  /* 0x0000000000007919 */ /* 0x000ea20000008800 */
[----:B------:R-:W-:-:S04]  /*1900*/  MOV R2, 0x400 ;  /* 0x0000040000027802 */ /* 0x000fc80000000f00 */
[----:B--2---:R-:W-:Y:S02]  /*1910*/  LEA R0, R0, R2, 0x18 ;  /* 0x0000000200007211 */ /* 0x004fe400078ec0ff */
[----:B------:R-:W-:-:S03]  /*1920*/  SHF.L.U32 R2, R8, 0x1f, RZ ;  /* 0x0000001f08027819 */ /* 0x000fc600000006ff */
[----:B------:R-:W-:-:S04]  /*1930*/  IMAD R0, R9, 0x8, R0 ;  /* 0x0000000809007824 */ /* 0x000fc800078e0200 */
[----:B------:R-:W2:Y:S02]  /*1940*/  SYNCS.PHASECHK.TRANS64.TRYWAIT P0, [R0+URZ+0xd0], R2 ;  /* 0x0000d002000075a7 */ /* 0x000ea400080011ff */
[----:B--2---:R-:W-:Y:S05]  /*1950*/  @!P0 BRA `(.L_x_24) ;  /* 0x0000004c00c48947 */ /* 0x004fea0003800000 */
.L_x_102:
[----:B------:R-:W-:Y:S01]  /*1960*/  VIADD R9, R9, 0x1 ;  /* 0x0000000109097836 */ /* 0x000fe20000000000 */
[----:B------:R2:W-:Y:S04]  /*1970*/  SYNCS.ARRIVE.TRANS64.A1T0 RZ, [R0+URZ+0xc0], RZ ;  /* 0x0000c0ff00ff79a7 */ /* 0x0005e800081000ff */
[----:B------:R-:W-:-:S04]  /*1980*/  ISETP.NE.AND P0, PT, R9, 0x2, PT ;  /* 0x000000020900780c */ /* 0x000fc80003f05270 */
[----:B------:R-:W-:Y:S02]  /*1990*/  SEL R9, R9, RZ, P0 ;  /* 0x000000ff09097207 */ /* 0x000fe40000000000 */
[----:B--2---:R-:W-:-:S04]  /*19a0*/  SEL R0, RZ, 0x1, P0 ;  /* 0x00000001ff007807 */ /* 0x004fc80000000000 */
[----:B------:R-:W-:-:S07]  /*19b0*/  LOP3.LUT R8, R8, R0, RZ, 0x3c, !PT ;  /* 0x0000000008087212 */ /* 0x000fce00078e3cff */
.L_x_23:
[----:B------:R-:W-:Y:S01]  /*19c0*/  UMOV UR6, 0x400 ;  /* 0x0000040000067882 */ /* 0x000fe20000000000 */
[----:B------:R-:W-:Y:S01]  /*19d0*/  SHF.L.U32 R0, R12, 0x1f, RZ ;  /* 0x0000001f0c007819 */ /* 0x000fe200000006ff */
[----:B-1----:R-:W-:Y:S02]  /*19e0*/  ULEA UR6, UR48, UR6, 0x18 ;  /* 0x0000000630067291 */ /* 0x002fe4000f8ec0ff */
[----:B------:R-:W-:Y:S02]  /*19f0*/  UISETP.GE.U32.AND UP0, UPT, UR50, 0x7f, UPT ;  /* 0x0000007f3200788c */ /* 0x000fe4000bf06070 */
[----:B------:R-:W-:Y:S02]  /*1a00*/  ULEA UR4, UR5, UR6, 0x3 ;  /* 0x0000000605047291 */ /* 0x000fe4000f8e18ff */
[----:B------:R-:W-:Y:S02]  /*1a10*/  ULEA UR11, UR45, UR49, 0x1 ;  /* 0x000000312d0b7291 */ /* 0x000fe4000f8e08ff */
[----:B------:R-:W-:-:S02]  /*1a20*/  ULEA UR35, UR46, UR44, 0x6 ;  /* 0x0000002c2e237291 */ /* 0x000fc4000f8e30ff */
[----:B------:R-:W-:Y:S01]  /*1a30*/  USHF.L.U32 UR11, UR11, 0x5, URZ ;  /* 0x000000050b0b7899 */ /* 0x000fe200080006ff */
[----:B------:R-:W-:Y:S02]  /*1a40*/  UMOV UR13, URZ ;  /* 0x000000ff000d7c82 */ /* 0x000fe40008000000 */
[----:B------:R1:W2:Y:S01]  /*1a50*/  SYNCS.PHASECHK.TRANS64.TRYWAIT P0, [UR4+0x20], R0 ;  /* 0x00002000ff0075a7 */ /* 0x0002a20008001104 */
[----:B------:R-:W-:Y:S08]  /*1a60*/  BRA.U !UP0, `(.L_x_25) ;  /* 0x0000000108c47547 */ /* 0x000ff0000b800000 */
[----:B------:R-:W-:Y:S01]  /*1a70*/  UMOV UR7, URZ ;  /* 0x000000ff00077c82 */ /* 0x000fe20008000000 */
[----:B------:R-:W-:-:S05]  /*1a80*/  UMOV UR4, UR5 ;  /* 0x0000000500047c82 */ /* 0x000fca0008000000 */
.L_x_31:
[----:B------:R-:W-:Y:S01]  /*1a90*/  ULEA UR33, UR4, UR6, 0x3 ;  /* 0x0000000604217291 */ /* 0x000fe2000f8e18ff */
[----:B------:R-:W-:Y:S01]  /*1aa0*/  @!P3 MOV R2, 0x2000 ;  /* 0x000020000002b802 */ /* 0x000fe20000000f00 */
[----:B--2-4-:R-:W-:Y:S10]  /*1ab0*/  @P0 BRA `(.L_x_26) ;  /* 0x00000000000c0947 */ /* 0x014ff40003800000 */
[----:B------:R-:W-:-:S04]  /*1ac0*/  SHF.L.U32 R3, R12, 0x1f, RZ ;  /* 0x0000001f0c037819 */ /* 0x000fc800000006ff */
[----:B------:R-:W2:Y:S02]  /*1ad0*/  SYNCS.PHASECHK.TRANS64.TRYWAIT P0, [UR33+0x20], R3 ;  /* 0x00002003ff0075a7 */ /* 0x000ea40008001121 */
[----:B--2---:R-:W-:Y:S05]  /*1ae0*/  @!P0 BRA `(.L_x_27) ;  /* 0x0000004c00748947 */ /* 0x004fea0003800000 */
.L_x_26:
[----:B------:R2:W-:Y:S01]  /*1af0*/  @!P3 SYNCS.ARRIVE.TRANS64 RZ, [UR33], R2 ;  /* 0x00000002ffffb9a7 */ /* 0x0005e20008000021 */
[----:B------:R-:W-:-:S04]  /*1b00*/  ULOP3.LUT UR5, UR26, 0x2, URZ, 0xfc, !UPT ;  /* 0x000000021a057892 */ /* 0x000fc8000f8efcff */
[----:B------:R-:W-:-:S09]  /*1b10*/  UISETP.NE.AND UP0, UPT, UR5, 0x2, UPT ;  /* 0x000000020500788c */ /* 0x000fd2000bf05270 */
[----:B------:R-:W-:Y:S05]  /*1b20*/  BRA.U UP0, `(.L_x_28) ;  /* 0x0000000100047547 */ /* 0x000fea000b800000 */
[----:B------:R-:W-:Y:S05]  /*1b30*/  BPT.TRAP 0x1 ;  /* 0x000000040000795c */ /* 0x000fea0000300000 */
.L_x_28:
[----:B------:R-:W-:Y:S04]  /*1b40*/  BSSY.RECONVERGENT B0, `(.L_x_29) ;  /* 0x0000003000007945 */ /* 0x000fe80003800200 */
[----:B------:R-:W-:Y:S05]  /*1b50*/  @P2 BRA `(.L_x_30) ;  /* 0x0000000000042947 */ /* 0x000fea0003800000 */
[----:B------:R-:W-:Y:S05]  /*1b60*/  BPT.TRAP 0x1 ;  /* 0x000000040000795c */ /* 0x000fea0000300000 */
.L_x_30:
[----:B------:R-:W-:Y:S05]  /*1b70*/  BSYNC.RECONVERGENT B0 ;  /* 0x0000000000007941 */ /* 0x000fea0003800200 */
.L_x_29:
[----:B------:R-:W-:Y:S02]  /*1b80*/  UIADD3 UR5, UPT, UPT, UR4, 0x1, URZ ;  /* 0x0000000104057890 */ /* 0x000fe4000fffe0ff */
[----:B------:R-:W-:Y:S02]  /*1b90*/  USHF.L.U32 UR4, UR4, 0xc, URZ ;  /* 0x0000000c04047899 */ /* 0x000fe400080006ff */
[----:B------:R-:W-:Y:S02]  /*1ba0*/  UISETP.NE.AND UP0, UPT, UR5, 0x4, UPT ;  /* 0x000000040500788c */ /* 0x000fe4000bf05270 */
[----:B------:R-:W-:Y:S02]  /*1bb0*/  USHF.L.U32 UR34, UR7, 0x6, URZ ;  /* 0x0000000607227899 */ /* 0x000fe400080006ff */
[----:B------:R-:W-:Y:S02]  /*1bc0*/  USEL UR9, URZ, 0x1, UP0 ;  /* 0x00000001ff097887 */ /* 0x000fe40008000000 */
[----:B------:R-:W-:-:S02]  /*1bd0*/  USEL UR5, UR5, URZ, UP0 ;  /* 0x000000ff05057287 */ /* 0x000fc40008000000 */
[----:B------:R-:W-:Y:S02]  /*1be0*/  UIADD3 UR14, UP0, UPT, UR30, 0x180, URZ ;  /* 0x000001801e0e7890 */ /* 0x000fe4000ff1e0ff */
[----:B------:R-:W-:Y:S01]  /*1bf0*/  ULEA UR8, UR5, UR6, 0x3 ;  /* 0x0000000605087291 */ /* 0x000fe2000f8e18ff */
[----:B------:R-:W-:Y:S01]  /*1c00*/  LOP3.LUT R12, R12, UR9, RZ, 0x3c, !PT ;  /* 0x000000090c0c7c12 */ /* 0x000fe2000f8e3cff */
[----:B------:R-:W-:Y:S02]  /*1c10*/  UIADD3 UR7, UPT, UPT, UR7, 0x1, URZ ;  /* 0x0000000107077890 */ /* 0x000fe4000fffe0ff */
[----:B------:R-:W-:Y:S01]  /*1c20*/  UIADD3 UR16, UP1, UPT, UR30, 0x80, URZ ;  /* 0x000000801e107890 */ /* 0x000fe2000ff3e0ff */
[----:B-1----:R-:W-:Y:S01]  /*1c30*/  SHF.L.U32 R0, R12, 0x1f, RZ ;  /* 0x0000001f0c007819 */ /* 0x002fe200000006ff */
[----:B------:R-:W-:Y:S02]  /*1c40*/  ULOP3.LUT UR32, UR28, UR4, URZ, 0xfc, !UPT ;  /* 0x000000041c207292 */ /* 0x000fe4000f8efcff */
[----:B------:R-:W-:Y:S01]  /*1c50*/  UIADD3.X UR15, UPT, UPT, URZ, UR31, URZ, UP0, !UPT ;  /* 0x0000001fff0f7290 */ /* 0x000fe200087fe4ff */
[----:B------:R3:W4:Y:S01]  /*1c60*/  SYNCS.PHASECHK.TRANS64.TRYWAIT P0, [UR8+0x20], R0 ;  /* 0x00002000ff0075a7 */ /* 0x0007220008001108 */
[----:B------:R-:W-:-:S02]  /*1c70*/  ULOP3.LUT UR8, UR27, UR4, URZ, 0xfc, !UPT ;  /* 0x000000041b087292 */ /* 0x000fc4000f8efcff */
[----:B------:R-:W-:Y:S02]  /*1c80*/  UISETP.NE.AND UP0, UPT, UR7, UR25, UPT ;  /* 0x000000190700728c */ /* 0x000fe4000bf05270 */
[----:B------:R-:W-:Y:S02]  /*1c90*/  UIADD3.X UR17, UPT, UPT, URZ, UR31, URZ, UP1, !UPT ;  /* 0x0000001fff117290 */ /* 0x000fe40008ffe4ff */
[----:B------:R-:W-:Y:S02]  /*1ca0*/  UIADD3 UR32, UPT, UPT, UR6, 0x2400, UR32 ;  /* 0x0000240006207890 */ /* 0x000fe4000fffe020 */
[----:B------:R-:W-:Y:S02]  /*1cb0*/  UPRMT UR13, URZ, 0x5410, UR24 ;  /* 0x00005410ff0d7896 */ /* 0x000fe40008000018 */
[----:B------:R-:W-:Y:S02]  /*1cc0*/  UIADD3 UR8, UPT, UPT, UR6, 0x6400, UR8 ;  /* 0x0000640006087890 */ /* 0x000fe4000fffe008 */
[----:B------:R-:W-:Y:S01]  /*1cd0*/  UPRMT UR4, URZ, 0x5410, UR21 ;  /* 0x00005410ff047896 */ /* 0x000fe20008000015 */
[----:B------:R-:W-:Y:S01]  /*1ce0*/  UMOV UR18, 0x0 ;  /* 0x0000000000127882 */ /* 0x000fe20000000000 */
[----:B------:R-:W-:Y:S01]  /*1cf0*/  UMOV UR19, 0x10000000 ;  /* 0x1000000000137882 */ /* 0x000fe20000000000 */
[----:B------:R-:W-:Y:S01]  /*1d00*/  UMOV UR12, UR36 ;  /* 0x00000024000c7c82 */ /* 0x000fe20008000000 */
[----:B------:R-:W-:Y:S01]  /*1d10*/  UMOV UR9, UR33 ;  /* 0x0000002100097c82 */ /* 0x000fe20008000000 */
[----:B------:R-:W-:Y:S01]  /*1d20*/  UMOV UR10, UR34 ;  /* 0x00000022000a7c82 */ /* 0x000fe20008000000 */
[----:B------:R1:W-:Y:S03]  /*1d30*/  UTMALDG.3D.MULTICAST [UR32], [UR16], UR13, desc[UR18] ;  /* 0x00001220100073b4 */ /* 0x0003e6000801180d */
[----:B------:R2:W-:Y:S01]  /*1d40*/  UTMALDG.3D.MULTICAST [UR8], [UR14], UR4, desc[UR18] ;  /* 0x000012080e0073b4 */ /* 0x0005e20008011804 */
[----:B-1----:R-:W-:Y:S01]  /*1d50*/  UMOV UR13, UR25 ;  /* 0x00000019000d7c82 */ /* 0x002fe20008000000 */
[----:B--2---:R-:W-:Y:S01]  /*1d60*/  UMOV UR4, UR5 ;  /* 0x0000000500047c82 */ /* 0x004fe20008000000 */
[----:B---3--:R-:W-:Y:S05]  /*1d70*/  BRA.U UP0, `(.L_x_31) ;  /* 0xfffffffd00447547 */ /* 0x008fea000b83ffff */
.L_x_25:
[----:B------:R-:W-:Y:S01]  /*1d80*/  ULEA UR4, UR5, UR6, 0x3 ;  /* 0x0000000605047291 */ /* 0x000fe2000f8e18ff */
[----:B-1----:R-:W-:Y:S01]  /*1d90*/  SHF.L.U32 R0, R12, 0x1f, RZ ;  /* 0x0000001f0c007819 */ /* 0x002fe200000006ff */
[----:B------:R-:W-:Y:S01]  /*1da0*/  @!P1 SYNCS.ARRIVE.TRANS64.A1T0 RZ, [UR6+0x58], RZ ;  /* 0x000058ffffff99a7 */ /* 0x000fe20008100006 */
[----:B------:R-:W-:-:S06]  /*1db0*/  UISETP.GT.AND UP0, UPT, UR43, UR42, UPT ;  /* 0x0000002a2b00728c */ /* 0x000fcc000bf04270 */
[----:B--2-4-:R1:W2:Y:S03]  /*1dc0*/  SYNCS.PHASECHK.TRANS64.TRYWAIT P0, [UR4+0x20], R0 ;  /* 0x00002000ff0075a7 */ /* 0x0142a60008001104 */
[----:B------:R-:W-:Y:S05]  /*1dd0*/  BRA.U !UP0, `(.L_x_32) ;  /* 0x0000000108c87547 */ /* 0x000fea000b800000 */
[----:B------:R-:W-:Y:S01]  /*1de0*/  UIADD3 UR29, UPT, UPT, UR47, UR13, URZ ;  /* 0x0000000d2f1d7290 */ /* 0x000fe2000fffe0ff */
[----:B------:R-:W-:-:S11]  /*1df0*/  UMOV UR4, UR5 ;  /* 0x0000000500047c82 */ /* 0x000fd60008000000 */
.L_x_38:
[----:B------:R-:W-:Y:S01]  /*1e00*/  ULEA UR17, UR4, UR6, 0x3 ;  /* 0x0000000604117291 */ /* 0x000fe2000f8e18ff */
[----:B--2---:R-:W-:Y:S01]  /*1e10*/  @!P3 MOV R2, 0x2000 ;  /* 0x000020000002b802 */ /* 0x004fe20000000f00 */
[----:B--2-4-:R-:W-:Y:S10]  /*1e20*/  @P0 BRA `(.L_x_33) ;  /* 0x00000000000c0947 */ /* 0x014ff40003800000 */
[----:B------:R-:W-:-:S04]  /*1e30*/  SHF.L.U32 R3, R12, 0x1f, RZ ;  /* 0x0000001f0c037819 */ /* 0x000fc800000006ff */
[----:B------:R-:W2:Y:S02]  /*1e40*/  SYNCS.PHASECHK.TRANS64.TRYWAIT P0, [UR17+0x20], R3 ;  /* 0x00002003ff0075a7 */ /* 0x000ea40008001111 */
[----:B--2---:R-:W-:Y:S05]  /*1e50*/  @!P0 BRA `(.L_x_34) ;  /* 0x0000004800b08947 */ /* 0x004fea0003800000 */
.L_x_33:
[----:B------:R2:W-:Y:S01]  /*1e60*/  @!P3 SYNCS.ARRIVE.TRANS64 RZ, [UR17], R2 ;  /* 0x00000002ffffb9a7 */ /* 0x0005e20008000011 */
[----:B------:R-:W-:-:S04]  /*1e70*/  ULOP3.LUT UR5, UR26, 0x2, URZ, 0xfc, !UPT ;  /* 0x000000021a057892 */ /* 0x000fc8000f8efcff */
[----:B------:R-:W-:-:S09]  /*1e80*/  UISETP.NE.AND UP0, UPT, UR5, 0x2, UPT ;  /* 0x000000020500788c */ /* 0x000fd2000bf05270 */
[----:B------:R-:W-:Y:S05]  /*1e90*/  BRA.U UP0, `(.L_x_35) ;  /* 0x0000000100047547 */ /* 0x000fea000b800000 */
[----:B------:R-:W-:Y:S05]  /*1ea0*/  BPT.TRAP 0x1 ;  /* 0x000000040000795c */ /* 0x000fea0000300000 */
.L_x_35:
[----:B------:R-:W-:Y:S04]  /*1eb0*/  BSSY.RECONVERGENT B0, `(.L_x_36) ;  /* 0x0000003000007945 */ /* 0x000fe80003800200 */
[----:B------:R-:W-:Y:S05]  /*1ec0*/  @P2 BRA `(.L_x_37) ;  /* 0x0000000000042947 */ /* 0x000fea0003800000 */
[----:B------:R-:W-:Y:S05]  /*1ed0*/  BPT.TRAP 0x1 ;  /* 0x000000040000795c */ /* 0x000fea0000300000 */
.L_x_37:
[----:B------:R-:W-:Y:S05]  /*1ee0*/  BSYNC.RECONVERGENT B0 ;  /* 0x0000000000007941 */ /* 0x000fea0003800200 */
.L_x_36:
        /* <DEDUP_REMOVED lines=17> */
[----:B------:R-:W-:Y:S02]  /*2000*/  UIADD3 UR16, UPT, UPT, UR6, 0x2400, UR16 ;  /* 0x0000240006107890 */ /* 0x000fe4000fffe010 */
[----:B------:R-:W-:Y:S02]  /*2010*/  UIADD3.X UR15, UPT, UPT, URZ, UR31, URZ, UP1, !UPT ;  /* 0x0000001fff0f7290 */ /* 0x000fe40008ffe4ff */
        /* <DEDUP_REMOVED lines=8> */
[----:B------:R-:W-:Y:S01]  /*20a0*/  UMOV UR9, UR17 ;  /* 0x0000001100097c82 */ /* 0x000fe20008000000 */
[----:B------:R-:W-:Y:S01]  /*20b0*/  UMOV UR10, UR18 ;  /* 0x00000012000a7c82 */ /* 0x000fe20008000000 */
[----:B------:R-:W-:Y:S01]  /*20c0*/  UTMALDG.3D.MULTICAST [UR16], [UR14], UR7, desc[UR32] ;  /* 0x000020100e0073b4 */ /* 0x000fe20008011807 */
[----:B------:R1:W-:Y:S02]  /*20d0*/  UTMALDG.3D.MULTICAST [UR8], [UR22], UR4, desc[UR32] ;  /* 0x00002008160073b4 */ /* 0x0003e40008011804 */
[----:B-1----:R-:W-:Y:S01]  /*20e0*/  UMOV UR4, UR5 ;  /* 0x0000000500047c82 */ /* 0x002fe20008000000 */
[----:B---3--:R-:W-:Y:S05]  /*20f0*/  BRA.U UP0, `(.L_x_38) ;  /* 0xfffffffd00407547 */ /* 0x008fea000b83ffff */
.L_x_32:
[C---:B------:R-:W-:Y:S01]  /*2100*/  LEA R3, R11.reuse, UR6, 0x3 ;  /* 0x000000060b037c11 */ /* 0x040fe2000f8e18ff */
[----:B------:R-:W-:Y:S01]  /*2110*/  NOP ;  /* 0x0000000000007918 */ /* 0x000fe20000000000 */
[----:B-1----:R-:W-:Y:S02]  /*2120*/  SHF.L.U32 R0, R10, 0x1f, RZ ;  /* 0x0000001f0a007819 */ /* 0x002fe400000006ff */
[----:B------:R-:W-:Y:S02]  /*2130*/  LEA R4, R11, UR6, 0x4 ;  /* 0x000000060b047c11 */ /* 0x000fe4000f8e20ff */
[----:B--2-4-:R-:W1:Y:S02]  /*2140*/  SYNCS.PHASECHK.TRANS64.TRYWAIT P0, [R3+URZ+0x60], R0 ;  /* 0x00006000030075a7 */ /* 0x014e6400080011ff */
[----:B-1----:R-:W-:Y:S05]  /*2150*/  @!P0 BRA `(.L_x_39) ;  /* 0x0000004800088947 */ /* 0x002fea0003800000 */
.L_x_105:
[----:B------:R-:W2:Y:S01]  /*2160*/  LDS.128 R4, [R4+0xf0] ;  /* 0x0000f00004047984 */ /* 0x000ea20000000c00 */
[----:B------:R-:W-:Y:S01]  /*2170*/  UISETP.GE.AND UP0, UPT, UR40, 0x1, UPT ;  /* 0x000000012800788c */ /* 0x000fe2000bf06270 */
[----:B------:R-:W-:Y:S01]  /*2180*/  @!PT LDS RZ, [RZ] ;  /* 0x00000000fffff984 */ /* 0x000fe20000000800 */
[----:B------:R-:W-:Y:S01]  /*2190*/  @!PT LDS RZ, [RZ] ;  /* 0x00000000fffff984 */ /* 0x000fe20000000800 */
[----:B------:R-:W-:Y:S01]  /*21a0*/  @!PT LDS RZ, [RZ] ;  /* 0x00000000fffff984 */ /* 0x000fe20000000800 */
[----:B------:R-:W-:Y:S01]  /*21b0*/  @!PT LDS RZ, [RZ] ;  /* 0x00000000fffff984 */ /* 0x000fe20000000800 */
[----:B------:R3:W-:Y:S06]  /*21c0*/  MEMBAR.ALL.CTA ;  /* 0x0000000000007992 */ /* 0x0007ec0000008000 */
[----:B---3--:R-:W3:Y:S01]  /*21d0*/  FENCE.VIEW.ASYNC.S ;  /* 0x00000000000073c6 */ /* 0x008ee20000000000 */
[----:B--2---:R-:W-:-:S13]  /*21e0*/  LOP3.LUT P0, RZ, R6, 0x1, RZ, 0xc0, !PT ;  /* 0x0000000106ff7812 */ /* 0x004fda000780c0ff */
[----:B---3--:R-:W-:Y:S01]  /*21f0*/  VOTEU.ANY UP1, P0 ;  /* 0x0000000000ff7886 */ /* 0x008fe20000020100 */
[----:B------:R-:W-:-:S13]  /*2200*/  PLOP3.LUT P0, PT, PT, PT, UP1, 0x80, 0x8 ;  /* 0x000000000008781c */ /* 0x000fda0003f0f018 */
[----:B-1----:R-:W-:Y:S02]  /*2210*/  @P0 LOP3.LUT R0, R5, 0xffff, RZ, 0xc0, !PT ;  /* 0x0000ffff05000812 */ /* 0x002fe400078ec0ff */
[----:B------:R-:W-:Y:S02]  /*2220*/  @P0 MOV R2, R4 ;  /* 0x0000000400020202 */ /* 0x000fe40000000f00 */
[----:B------:R-:W-:Y:S01]  /*2230*/  @P0 R2UR UR7, R0 ;  /* 0x00000000000702ca */ /* 0x000fe200000e0000 */
[----:B------:R-:W-:Y:S01]  /*2240*/  VIADD R0, R3, 0x70 ;  /* 0x0000007003007836 */ /* 0x000fe20000000000 */
[----:B------:R-:W-:Y:S02]  /*2250*/  @P0 SHF.R.U32.HI R4, RZ, 0x10, R5 ;  /* 0x00000010ff040819 */ /* 0x000fe40000011605 */
[----:B------:R-:W-:Y:S02]  /*2260*/  @P0 R2UR UR8, R2 ;  /* 0x00000000020802ca */ /* 0x000fe400000e0000 */
[----:B------:R-:W-:-:S02]  /*2270*/  PRMT R0, RZ, 0x654, R0 ;  /* 0x00000654ff007816 */ /* 0x000fc40000000000 */
[----:B------:R-:W-:Y:S02]  /*2280*/  @P0 R2UR UR4, R4 ;  /* 0x00000000040402ca */ /* 0x000fe400000e0000 */
[----:B------:R1:W-:Y:S03]  /*2290*/  SYNCS.ARRIVE.TRANS64.RED.A1T0 RZ, [R0+URZ], RZ ;  /* 0x000000ff00ff79a7 */ /* 0x0003e600081004ff */
[----:B------:R-:W-:-:S04]  /*22a0*/  @UP1 UMOV UR37, UR7 ;  /* 0x0000000700251c82 */ /* 0x000fc80008000000 */
[----:B------:R-:W-:-:S04]  /*22b0*/  @UP1 UMOV UR38, UR8 ;  /* 0x0000000800261c82 */ /* 0x000fc80008000000 */
[----:B------:R-:W-:Y:S01]  /*22c0*/  @UP1 UMOV UR36, UR4 ;  /* 0x0000000400241c82 */ /* 0x000fe20008000000 */
[----:B------:R-:W-:Y:S05]  /*22d0*/  BRA.U !UP0, `(.L_x_40) ;  /* 0x0000000108d47547 */ /* 0x000fea000b800000 */
[----:B------:R-:W2:Y:S01]  /*22e0*/  LDCU.128 UR12, c[0x0][0xb10] ;  /* 0x00016200ff0c77ac */ /* 0x000ea20008000c00 */
[----:B------:R-:W3:Y:S01]  /*22f0*/  LDCU UR29, c[0x0][0xb20] ;  /* 0x00016400ff1d77ac */ /* 0x000ee20008000800 */
[----:B------:R-:W4:Y:S01]  /*2300*/  LDCU UR20, c[0x0][0xb0c] ;  /* 0x00016180ff1477ac */ /* 0x000f220008000800 */
[----:B------:R-:W1:Y:S01]  /*2310*/  LDCU.64 UR10, c[0x0][0xb28] ;  /* 0x00016500ff0a77ac */ /* 0x000e620008000a00 */
[----:B------:R-:W-:Y:S02]  /*2320*/  UISETP.NE.AND UP3, UPT, UR40, 0x1, UPT ;  /* 0x000000012800788c */ /* 0x000fe4000bf65270 */
[----:B--2---:R-:W-:Y:S02]  /*2330*/  UIMAD.WIDE.U32 UR16, UR39, UR15, URZ ;  /* 0x0000000f271072a5 */ /* 0x004fe4000f8e00ff */
[----:B------:R-:W-:Y:S02]  /*2340*/  UIMAD.WIDE.U32 UR8, UR41, UR12, URZ ;  /* 0x0000000c290872a5 */ /* 0x000fe4000f8e00ff */
[----:B------:R-:W-:-:S02]  /*2350*/  UISETP.NE.AND UP0, UPT, UR14, 0x1, UPT ;  /* 0x000000010e00788c */ /* 0x000fc4000bf05270 */
[----:B------:R-:W-:Y:S01]  /*2360*/  UIMAD.WIDE.U32 UR22, UR37, UR15, URZ ;  /* 0x0000000f251672a5 */ /* 0x000fe2000f8e00ff */
[----:B------:R-:W-:Y:S02]  /*2370*/  UMOV UR16, UR17 ;  /* 0x0000001100107c82 */ /* 0x000fe40008000000 */
[----:B------:R-:W-:Y:S01]  /*2380*/  UMOV UR8, UR9 ;  /* 0x0000000900087c82 */ /* 0x000fe20008000000 */
[----:B---3--:R-:W-:Y:S02]  /*2390*/  USHF.R.U32.HI UR16, URZ, UR29, UR16 ;  /* 0x0000001dff107299 */ /* 0x008fe40008011610 */
[----:B----4-:R-:W-:Y:S02]  /*23a0*/  UISETP.NE.AND UP2, UPT, UR20, 0x1, UPT ;  /* 0x000000011400788c */ /* 0x010fe4000bf45270 */
[----:B------:R-:W-:Y:S02]  /*23b0*/  USHF.R.U32.HI UR8, URZ, UR13, UR8 ;  /* 0x0000000dff087299 */ /* 0x000fe40008011608 */
[----:B------:R-:W-:-:S02]  /*23c0*/  USEL UR7, UR39, UR16, !UP0 ;  /* 0x0000001027077287 */ /* 0x000fc4000c000000 */
[----:B------:R-:W-:Y:S02]  /*23d0*/  USEL UR8, UR41, UR8, !UP2 ;  /* 0x0000000829087287 */ /* 0x000fe4000d000000 */
[----:B-1----:R-:W-:Y:S01]  /*23e0*/  UIMAD.WIDE.U32 UR16, UR7, UR10, URZ ;  /* 0x0000000a071072a5 */ /* 0x002fe2000f8e00ff */
[----:B------:R-:W-:Y:S01]  /*23f0*/  UMOV UR4, UR23 ;  /* 0x0000001700047c82 */ /* 0x000fe20008000000 */
[----:B------:R-:W-:Y:S02]  /*2400*/  UIMAD.WIDE.U32 UR18, UR38, UR12, URZ ;  /* 0x0000000c261272a5 */ /* 0x000fe4000f8e00ff */
[----:B------:R-:W-:-:S03]  /*2410*/  UIMAD.WIDE.U32 UR22, UR8, UR10, URZ ;  /* 0x0000000a081672a5 */ /* 0x000fc6000f8e00ff */
[----:B------:R-:W-:Y:S01]  /*2420*/  UMOV UR16, UR17 ;  /* 0x0000001100107c82 */ /* 0x000fe20008000000 */
[----:B------:R-:W-:Y:S02]  /*2430*/  USHF.R.U32.HI UR4, URZ, UR29, UR4 ;  /* 0x0000001dff047299 */ /* 0x000fe40008011604 */
[----:B------:R-:W-:Y:S01]  /*2440*/  @UP3 USHF.R.U32.HI UR7, URZ, UR11, UR16 ;  /* 0x0000000bff073299 */ /* 0x000fe20008011610 */
[----:B------:R-:W-:Y:S01]  /*2450*/  UMOV UR18, UR19 ;  /* 0x0000001300127c82 */ /* 0x000fe20008000000 */
[----:B------:R-:W-:Y:S01]  /*2460*/  UMOV UR22, UR23 ;  /* 0x0000001700167c82 */ /* 0x000fe20008000000 */
[----:B------:R-:W-:Y:S02]  /*2470*/  USHF.R.U32.HI UR13, URZ, UR13, UR18 ;  /* 0x0000000dff0d7299 */ /* 0x000fe40008011612 */
[----:B------:R-:W-:Y:S02]  /*2480*/  USEL UR4, UR37, UR4, !UP0 ;  /* 0x0000000425047287 */ /* 0x000fe4000c000000 */
[----:B------:R-:W-:-:S02]  /*2490*/  @UP3 USHF.R.U32.HI UR8, URZ, UR11, UR22 ;  /* 0x0000000bff083299 */ /* 0x000fc40008011616 */
[----:B------:R-:W-:Y:S02]  /*24a0*/  UIMAD UR9, UR40, UR7, URZ ;  /* 0x00000007280972a4 */ /* 0x000fe4000f8e02ff */
[----:B------:R-:W-:Y:S02]  /*24b0*/  USEL UR7, UR38, UR13, !UP2 ;  /* 0x0000000d26077287 */ /* 0x000fe4000d000000 */
[----:B------:R-:W-:Y:S02]  /*24c0*/  UIMAD UR12, UR40, UR8, URZ ;  /* 0x00000008280c72a4 */ /* 0x000fe4000f8e02ff */
[----:B------:R-:W-:Y:S02]  /*24d0*/  UISETP.GE.AND UP0, UPT, UR4, UR9, UPT ;  /* 0x000000090400728c */ /* 0x000fe4000bf06270 */
[----:B------:R-:W-:Y:S02]  /*24e0*/  UIMAD.WIDE.U32 UR16, UR4, UR10, URZ ;  /* 0x0000000a041072a5 */ /* 0x000fe4000f8e00ff */
[----:B------:R-:W-:-:S02]  /*24f0*/  UISETP.GE.OR UP0, UPT, UR7, UR12, UP0 ;  /* 0x0000000c0700728c */ /* 0x000fc40008706670 */
        /* <DEDUP_REMOVED lines=19> */
.L_x_40:
[----:B------:R-:W2:Y:S02]  /*2630*/  LDCU UR4, c[0x0][0xb30] ;  /* 0x00016600ff0477ac */ /* 0x000ea40008000800 */
[----:B--2---:R-:W-:-:S09]  /*2640*/  UISETP.NE.AND UP0, UPT, UR4, 0x1, UPT ;  /* 0x000000010400788c */ /* 0x004fd2000bf05270 */
[----:B------:R-:W-:Y:S05]  /*2650*/  BRA.U UP0, `(.L_x_41) ;  /* 0x0000000100447547 */ /* 0x000fea000b800000 */
        /* <DEDUP_REMOVED lines=17> */
.L_x_41:
[----:B------:R-:W-:Y:S01]  /*2770*/  VIADD R11, R11, 0x1 ;  /* 0x000000010b0b7836 */ /* 0x000fe20000000000 */
[----:B------:R-:W-:Y:S01]  /*2780*/  PLOP3.LUT P1, PT, PT, PT, PT, 0x80, 0x8 ;  /* 0x000000000008781c */ /* 0x000fe20003f2f070 */
[----:B------:R-:W-:Y:S02]  /*2790*/  UIADD3 UR46, UPT, UPT, UR38, UR57, URZ ;  /* 0x00000039262e7290 */ /* 0x000fe4000fffe0ff */
[----:B------:R-:W-:Y:S01]  /*27a0*/  UIADD3 UR45, UPT, UPT, UR37, UR60, URZ ;  /* 0x0000003c252d7290 */ /* 0x000fe2000fffe0ff */
[----:B------:R-:W-:-:S04]  /*27b0*/  ISETP.NE.AND P0, PT, R11, 0x2, PT ;  /* 0x000000020b00780c */ /* 0x000fc80003f05270 */
[----:B-1----:R-:W-:Y:S02]  /*27c0*/  SEL R0, RZ, 0x1, P0 ;  /* 0x00000001ff007807 */ /* 0x002fe40000000000 */
[----:B------:R-:W-:Y:S02]  /*27d0*/  SEL R11, R11, RZ, P0 ;  /* 0x000000ff0b0b7207 */ /* 0x000fe40000000000 */
[----:B------:R-:W-:Y:S01]  /*27e0*/  LOP3.LUT R10, R10, R0, RZ, 0x3c, !PT ;  /* 0x000000000a0a7212 */ /* 0x000fe200078e3cff */
[----:B------:R-:W-:Y:S06]  /*27f0*/  BRA.U UP1, `(.L_x_42) ;  /* 0xfffffff101307547 */ /* 0x000fec000b83ffff */
[----:B------:R-:W-:Y:S01]  /*2800*/  UIADD3 UR7, UPT, UPT, UR6, 0x20, URZ ;  /* 0x0000002006077890 */ /* 0x000fe2000fffe0ff */
[----:B------:R-:W-:-:S03]  /*2810*/  SHF.L.U32 R2, R12, 0x1f, RZ ;  /* 0x0000001f0c027819 */ /* 0x000fc600000006ff */
[----:B------:R-:W-:-:S09]  /*2820*/  ULEA UR4, UR5, UR7, 0x3 ;  /* 0x0000000705047291 */ /* 0x000fd2000f8e18ff */
[----:B------:R-:W1:Y:S02]  /*2830*/  SYNCS.PHASECHK.TRANS64.TRYWAIT P0, [UR4], R2 ;  /* 0x00000002ff0075a7 */ /* 0x000e640008001104 */
[----:B-1----:R-:W-:Y:S05]  /*2840*/  @!P0 BRA `(.L_x_43) ;  /* 0x0000004000608947 */ /* 0x002fea0003800000 */
.L_x_107:
[----:B------:R-:W-:-:S04]  /*2850*/  UIADD3 UR4, UPT, UPT, UR5, 0x1, URZ ;  /* 0x0000000105047890 */ /* 0x000fc8000fffe0ff */
[----:B------:R-:W-:-:S04]  /*2860*/  UISETP.NE.AND UP0, UPT, UR4, 0x4, UPT ;  /* 0x000000040400788c */ /* 0x000fc8000bf05270 */
[----:B------:R-:W-:Y:S02]  /*2870*/  USEL UR6, URZ, 0x1, UP0 ;  /* 0x00000001ff067887 */ /* 0x000fe40008000000 */
[----:B------:R-:W-:-:S04]  /*2880*/  USEL UR4, UR4, URZ, UP0 ;  /* 0x000000ff04047287 */ /* 0x000fc80008000000 */
[----:B------:R-:W-:Y:S01]  /*2890*/  ULEA UR5, UR4, UR7, 0x3 ;  /* 0x0000000704057291 */ /* 0x000fe2000f8e18ff */
[----:B-1----:R-:W-:-:S04]  /*28a0*/  LOP3.LUT R2, R12, UR6, RZ, 0x3c, !PT ;  /* 0x000000060c027c12 */ /* 0x002fc8000f8e3cff */
[----:B------:R-:W-:-:S04]  /*28b0*/  SHF.L.U32 R3, R2, 0x1f, RZ ;  /* 0x0000001f02037819 */ /* 0x000fc800000006ff */
[----:B------:R-:W1:Y:S02]  /*28c0*/  SYNCS.PHASECHK.TRANS64.TRYWAIT P0, [UR5], R3 ;  /* 0x00000003ff0075a7 */ /* 0x000e640008001105 */
[----:B-1----:R-:W-:Y:S05]  /*28d0*/  @!P0 BRA `(.L_x_44) ;  /* 0x0000004000548947 */ /* 0x002fea0003800000 */
.L_x_109:
[----:B------:R-:W-:-:S04]  /*28e0*/  UIADD3 UR4, UPT, UPT, UR4, 0x1, URZ ;  /* 0x0000000104047890 */ /* 0x000fc8000fffe0ff */
[----:B------:R-:W-:-:S04]  /*28f0*/  UISETP.NE.AND UP0, UPT, UR4, 0x4, UPT ;  /* 0x000000040400788c */ /* 0x000fc8000bf05270 */
[----:B------:R-:W-:Y:S02]  /*2900*/  USEL UR6, URZ, 0x1, UP0 ;  /* 0x00000001ff067887 */ /* 0x000fe40008000000 */
[----:B------:R-:W-:-:S04]  /*2910*/  USEL UR4, UR4, URZ, UP0 ;  /* 0x000000ff04047287 */ /* 0x000fc80008000000 */
[----:B------:R-:W-:Y:S01]  /*2920*/  ULEA UR5, UR4, UR7, 0x3 ;  /* 0x0000000704057291 */ /* 0x000fe2000f8e18ff */
[----:B------:R-:W-:-:S04]  /*2930*/  LOP3.LUT R2, R2, UR6, RZ, 0x3c, !PT ;  /* 0x0000000602027c12 */ /* 0x000fc8000f8e3cff */
[----:B-1----:R-:W-:-:S04]  /*2940*/  SHF.L.U32 R3, R2, 0x1f, RZ ;  /* 0x0000001f02037819 */ /* 0x002fc800000006ff */
[----:B------:R-:W1:Y:S02]  /*2950*/  SYNCS.PHASECHK.TRANS64.TRYWAIT P0, [UR5], R3 ;  /* 0x00000003ff0075a7 */ /* 0x000e640008001105 */
[----:B-1----:R-:W-:Y:S05]  /*2960*/  @!P0 BRA `(.L_x_45) ;  /* 0x0000004000488947 */ /* 0x002fea0003800000 */
.L_x_111:
[----:B------:R-:W-:-:S04]  /*2970*/  UIADD3 UR4, UPT, UPT, UR4, 0x1, URZ ;  /* 0x0000000104047890 */ /* 0x000fc8000fffe0ff */
[----:B------:R-:W-:-:S04]  /*2980*/  UISETP.NE.AND UP0, UPT, UR4, 0x4, UPT ;  /* 0x000000040400788c */ /* 0x000fc8000bf05270 */
[----:B------:R-:W-:Y:S02]  /*2990*/  USEL UR5, URZ, 0x1, UP0 ;  /* 0x00000001ff057887 */ /* 0x000fe40008000000 */
[----:B------:R-:W-:-:S04]  /*29a0*/  USEL UR4, UR4, URZ, UP0 ;  /* 0x000000ff04047287 */ /* 0x000fc80008000000 */
[----:B------:R-:W-:Y:S01]  /*29b0*/  ULEA UR4, UR4, UR7, 0x3 ;  /* 0x0000000704047291 */ /* 0x000fe2000f8e18ff */
[----:B------:R-:W-:-:S04]  /*29c0*/  LOP3.LUT R2, R2, UR5, RZ, 0x3c, !PT ;  /* 0x0000000502027c12 */ /* 0x000fc8000f8e3cff */
[----:B------:R-:W-:Y:S01]  /*29d0*/  SHF.L.U32 R2, R2, 0x1f, RZ ;  /* 0x0000001f02027819 */ /* 0x000fe200000006ff */
[----:B-1----:R-:W-:-:S07]  /*29e0*/  IMAD.U32 R0, RZ, RZ, UR4 ;  /* 0x00000004ff007e24 */ /* 0x002fce000f8e00ff */
.L_x_46:
[----:B-1----:R1:W2:Y:S02]  /*29f0*/  SYNCS.PHASECHK.TRANS64.TRYWAIT P0, [R0+URZ], R2 ;  /* 0x00000002000075a7 */ /* 0x0022a400080011ff */
[----:B--2---:R-:W-:Y:S05]  /*2a00*/  @!P0 NANOSLEEP.SYNCS 0x989680 ;  /* 0x009896800000895d */ /* 0x004fea0003900000 */
[----:B------:R-:W2:Y:S02]  /*2a10*/  @!P0 SYNCS.PHASECHK.TRANS64 P0, [R0+URZ], R2 ;  /* 0x00000002000085a7 */ /* 0x000ea400080010ff */
[----:B--2---:R-:W-:Y:S05]  /*2a20*/  @P0 EXIT ;  /* 0x000000000000094d */ /* 0x004fea0003800000 */
[----:B------:R-:W-:Y:S05]  /*2a30*/  BRA `(.L_x_46) ;  /* 0xfffffffc00ec7947 */ /* 0x000fea000383ffff */
.L_x_22:
[----:B------:R-:W-:-:S04]  /*2a40*/  UISETP.NE.AND UP0, UPT, UR48, URZ, UPT ;  /* 0x000000ff3000728c */ /* 0x000fc8000bf05270 */
[----:B------:R-:W-:-:S09]  /*2a50*/  UISETP.NE.OR UP0, UPT, UR22, 0x1, UP0 ;  /* 0x000000011600788c */ /* 0x000fd20008705670 */
[----:B------:R-:W-:Y:S05]  /*2a60*/  BRA.U UP0, `(.L_x_47) ;  /* 0x0000000500487547 */ /* 0x000fea000b800000 */
[----:B------:R-:W-:Y:S01]  /*2a70*/  ISETP.GE.U32.AND P2, PT, R0, 0x4, PT ;  /* 0x000000040000780c */ /* 0x000fe20003f46070 */
[----:B------:R-:W-:Y:S01]  /*2a80*/  IMAD.MOV.U32 R12, RZ, RZ, 0x1 ;  /* 0x00000001ff0c7424 */ /* 0x000fe200078e00ff */
[----:B------:R-:W-:Y:S02]  /*2a90*/  CS2R R10, SRZ ;  /* 0x00000000000a7805 */ /* 0x000fe4000001ff00 */
[----:B------:R-:W-:Y:S01]  /*2aa0*/  CS2R R8, SRZ ;  /* 0x0000000000087805 */ /* 0x000fe2000001ff00 */
[----:B------:R-:W-:Y:S01]  /*2ab0*/  UMOV UR6, 0x400 ;  /* 0x0000040000067882 */ /* 0x000fe20000000000 */
[----:B------:R-:W-:Y:S01]  /*2ac0*/  UMOV UR5, URZ ;  /* 0x000000ff00057c82 */ /* 0x000fe20008000000 */
[----:B------:R-:W-:-:S12]  /*2ad0*/  ULEA UR6, UR48, UR6, 0x18 ;  /* 0x0000000630067291 */ /* 0x000fd8000f8ec0ff */
.L_x_51:
[----:B------:R-:W-:Y:S02]  /*2ae0*/  LEA R2, R8, UR6, 0x3 ;  /* 0x0000000608027c11 */ /* 0x000fe4000f8e18ff */
[----:B------:R-:W-:-:S03]  /*2af0*/  SHF.L.U32 R4, R9, 0x1f, RZ ;  /* 0x0000001f09047819 */ /* 0x000fc600000006ff */
[----:B------:R-:W-:Y:S01]  /*2b00*/  VIADD R5, R2, 0xd0 ;  /* 0x000000d002057836 */ /* 0x000fe20000000000 */
[----:B------:R-:W2:Y:S02]  /*2b10*/  SYNCS.PHASECHK.TRANS64.TRYWAIT P0, [R2+URZ+0xc0], R4 ;  /* 0x0000c004020075a7 */ /* 0x000ea400080011ff */
[----:B--2---:R-:W-:Y:S05]  /*2b20*/  @!P0 BRA `(.L_x_48) ;  /* 0x0000003c00f08947 */ /* 0x004fea0003800000 */
.L_x_112:
[----:B------:R-:W-:Y:S01]  /*2b30*/  ULEA UR4, UR5, UR6, 0x3 ;  /* 0x0000000605047291 */ /* 0x000fe2000f8e18ff */
[----:B--2---:R-:W-:Y:S01]  /*2b40*/  PRMT R2, RZ, 0x654, R5 ;  /* 0x00000654ff027816 */ /* 0x004fe20000000005 */
[----:B------:R-:W-:Y:S01]  /*2b50*/  @!P2 IMAD.MOV.U32 R4, RZ, RZ, 0x10 ;  /* 0x00000010ff04a424 */ /* 0x000fe200078e00ff */
[----:B------:R-:W-:Y:S01]  /*2b60*/  SHF.L.U32 R5, R12, 0x1f, RZ ;  /* 0x0000001f0c057819 */ /* 0x000fe200000006ff */
[----:B------:R-:W-:Y:S01]  /*2b70*/  UIADD3 UR7, UPT, UPT, UR4, 0x60, URZ ;  /* 0x0000006004077890 */ /* 0x000fe2000fffe0ff */
[----:B------:R2:W-:Y:S05]  /*2b80*/  SYNCS.ARRIVE.TRANS64.RED.A1T0 RZ, [R2+URZ], RZ ;  /* 0x000000ff02ff79a7 */ /* 0x0005ea00081004ff */
[----:B------:R-:W-:Y:S01]  /*2b90*/  IMAD.U32 R6, RZ, RZ, UR7 ;  /* 0x00000007ff067e24 */ /* 0x000fe2000f8e00ff */
[----:B------:R-:W3:Y:S04]  /*2ba0*/  SYNCS.PHASECHK.TRANS64.TRYWAIT P0, [UR4+0x70], R5 ;  /* 0x00007005ff0075a7 */ /* 0x000ee80008001104 */
[----:B------:R-:W-:Y:S01]  /*2bb0*/  PRMT R6, R0, 0x654, R6 ;  /* 0x0000065400067816 */ /* 0x000fe20000000006 */
[----:B--23--:R-:W-:Y:S06]  /*2bc0*/  @!P0 BRA `(.L_x_49) ;  /* 0x0000003c00dc8947 */ /* 0x00cfec0003800000 */
.L_x_114:
[----:B------:R-:W-:Y:S01]  /*2bd0*/  ULEA UR8, UR5, UR6, 0x4 ;  /* 0x0000000605087291 */ /* 0x000fe2000f8e20ff */
[----:B------:R-:W-:Y:S01]  /*2be0*/  SEL R3, R6, R3, !P2 ;  /* 0x0000000306037207 */ /* 0x000fe20005000000 */
[----:B------:R-:W-:Y:S01]  /*2bf0*/  UIADD3 UR9, UPT, UPT, UR4, 0x60, URZ ;  /* 0x0000006004097890 */ /* 0x000fe2000fffe0ff */
[----:B--2---:R-:W-:Y:S01]  /*2c00*/  LEA R2, R11, UR6, 0x3 ;  /* 0x000000060b027c11 */ /* 0x004fe2000f8e18ff */
[----:B------:R-:W-:Y:S01]  /*2c10*/  UIADD3 UR8, UPT, UPT, UR8, 0xf0, URZ ;  /* 0x000000f008087890 */ /* 0x000fe2000fffe0ff */
[----:B------:R2:W-:Y:S01]  /*2c20*/  @!P2 SYNCS.ARRIVE.TRANS64.RED RZ, [R3+URZ], R4 ;  /* 0x0000000403ffa9a7 */ /* 0x0005e200080004ff */
[----:B------:R-:W-:Y:S01]  /*2c30*/  UIADD3 UR4, UPT, UPT, UR5, 0x1, URZ ;  /* 0x0000000105047890 */ /* 0x000fe2000fffe0ff */
[----:B------:R-:W-:-:S03]  /*2c40*/  VIADD R8, R8, 0x1 ;  /* 0x0000000108087836 */ /* 0x000fc60000000000 */
[----:B------:R-:W-:Y:S02]  /*2c50*/  UISETP.NE.AND UP0, UPT, UR4, 0x2, UPT ;  /* 0x000000020400788c */ /* 0x000fe4000bf05270 */
[----:B------:R-:W-:Y:S01]  /*2c60*/  ISETP.NE.AND P0, PT, R8, 0x2, PT ;  /* 0x000000020800780c */ /* 0x000fe20003f05270 */
[----:B------:R-:W-:Y:S06]  /*2c70*/  UGETNEXTWORKID.BROADCAST [UR8], [UR9] ;  /* 0x00000000080073ca */ /* 0x000fec0008000100 */
[----:B------:R-:W-:Y:S02]  /*2c80*/  USEL UR7, URZ, 0x1, UP0 ;  /* 0x00000001ff077887 */ /* 0x000fe40008000000 */
[----:B------:R-:W-:-:S04]  /*2c90*/  USEL UR5, UR4, URZ, UP0 ;  /* 0x000000ff04057287 */ /* 0x000fc80008000000 */
[----:B------:R-:W-:Y:S02]  /*2ca0*/  LOP3.LUT R12, R12, UR7, RZ, 0x3c, !PT ;  /* 0x000000070c0c7c12 */ /* 0x000fe4000f8e3cff */
[----:B--2---:R-:W-:-:S04]  /*2cb0*/  SHF.L.U32 R4, R10, 0x1f, RZ ;  /* 0x0000001f0a047819 */ /* 0x004fc800000006ff */
[----:B------:R-:W2:Y:S02]  /*2cc0*/  SYNCS.PHASECHK.TRANS64.TRYWAIT P1, [R2+URZ+0x60], R4 ;  /* 0x00006004020075a7 */ /* 0x000ea400080211ff */
[----:B--2---:R-:W-:Y:S05]  /*2cd0*/  @!P1 BRA `(.L_x_50) ;  /* 0x0000003c00b09947 */ /* 0x004fea0003800000 */
.L_x_115:
[C---:B--2---:R-:W-:Y:S01]  /*2ce0*/  LEA R4, R11.reuse, UR6, 0x4 ;  /* 0x000000060b047c11 */ /* 0x044fe2000f8e20ff */
[----:B------:R-:W-:Y:S01]  /*2cf0*/  VIADD R2, R2, 0x70 ;  /* 0x0000007002027836 */ /* 0x000fe20000000000 */
[----:B------:R-:W-:Y:S01]  /*2d00*/  SEL R8, R8, RZ, P0 ;  /* 0x000000ff08087207 */ /* 0x000fe20000000000 */
[----:B------:R-:W-:-:S03]  /*2d10*/  VIADD R11, R11, 0x1 ;  /* 0x000000010b0b7836 */ /* 0x000fc60000000000 */
[----:B------:R-:W2:Y:S01]  /*2d20*/  LDS.128 R4, [R4+0xf0] ;  /* 0x0000f00004047984 */ /* 0x000ea20000000c00 */
[----:B------:R-:W-:Y:S02]  /*2d30*/  PRMT R2, RZ, 0x654, R2 ;  /* 0x00000654ff027816 */ /* 0x000fe40000000002 */
[C---:B------:R-:W-:Y:S01]  /*2d40*/  ISETP.NE.AND P1, PT, R11.reuse, 0x2, PT ;  /* 0x000000020b00780c */ /* 0x040fe20003f25270 */
[----:B------:R-:W-:Y:S01]  /*2d50*/  @!PT LDS RZ, [RZ] ;  /* 0x00000000fffff984 */ /* 0x000fe20000000800 */
[----:B------:R-:W-:Y:S01]  /*2d60*/  @!PT LDS RZ, [RZ] ;  /* 0x00000000fffff984 */ /* 0x000fe20000000800 */
[----:B------:R-:W-:Y:S01]  /*2d70*/  @!PT LDS RZ, [RZ] ;  /* 0x00000000fffff984 */ /* 0x000fe20000000800 */
[----:B------:R-:W-:Y:S01]  /*2d80*/  @!PT LDS RZ, [RZ] ;  /* 0x00000000fffff984 */ /* 0x000fe20000000800 */
[----:B------:R3:W-:Y:S06]  /*2d90*/  MEMBAR.ALL.CTA ;  /* 0x0000000000007992 */ /* 0x0007ec0000008000 */
[----:B---3--:R-:W3:Y:S01]  /*2da0*/  FENCE.VIEW.ASYNC.S ;  /* 0x00000000000073c6 */ /* 0x008ee20000000000 */
[----:B------:R-:W-:Y:S01]  /*2db0*/  SEL R11, R11, RZ, P1 ;  /* 0x000000ff0b0b7207 */ /* 0x000fe20000800000 */
[----:B---3--:R3:W-:Y:S01]  /*2dc0*/  SYNCS.ARRIVE.TRANS64.RED.A1T0 RZ, [R2+URZ], RZ ;  /* 0x000000ff02ff79a7 */ /* 0x0087e200081004ff */
[----:B--2---:R-:W-:-:S02]  /*2dd0*/  LOP3.LUT P3, RZ, R6, 0x1, RZ, 0xc0, !PT ;  /* 0x0000000106ff7812 */ /* 0x004fc4000786c0ff */
[----:B------:R-:W-:-:S04]  /*2de0*/  SEL R4, RZ, 0x1, P1 ;  /* 0x00000001ff047807 */ /* 0x000fc80000800000 */
[----:B------:R-:W-:Y:S02]  /*2df0*/  LOP3.LUT R10, R10, R4, RZ, 0x3c, !PT ;  /* 0x000000040a0a7212 */ /* 0x000fe400078e3cff */
[----:B---3--:R-:W-:-:S04]  /*2e00*/  SEL R2, RZ, 0x1, P0 ;  /* 0x00000001ff027807 */ /* 0x008fc80000000000 */
[----:B------:R-:W-:Y:S01]  /*2e10*/  LOP3.LUT R9, R9, R2, RZ, 0x3c, !PT ;  /* 0x0000000209097212 */ /* 0x000fe200078e3cff */
[----:B------:R-:W-:Y:S06]  /*2e20*/  @P3 BRA `(.L_x_51) ;  /* 0xfffffffc002c3947 */ /* 0x000fec000383ffff */
[----:B------:R-:W-:Y:S01]  /*2e30*/  ULEA UR4, UR5, UR6, 0x3 ;  /* 0x0000000605047291 */ /* 0x000fe2000f8e18ff */
[----:B------:R-:W-:-:S08]  /*2e40*/  SHF.L.U32 R2, R12, 0x1f, RZ ;  /* 0x0000001f0c027819 */ /* 0x000fd000000006ff */
[----:B------:R-:W2:Y:S02]  /*2e50*/  SYNCS.PHASECHK.TRANS64 P0, [UR4+0x70], R2 ;  /* 0x00007002ff0075a7 */ /* 0x000ea40008001004 */
[----:B--2---:R-:W-:Y:S05]  /*2e60*/  @P0 BRA `(.L_x_52) ;  /* 0x0000000000080947 */ /* 0x004fea0003800000 */
[----:B------:R-:W2:Y:S02]  /*2e70*/  SYNCS.PHASECHK.TRANS64.TRYWAIT P0, [UR4+0x70], R2 ;  /* 0x00007002ff0075a7 */ /* 0x000ea40008001104 */
[----:B--2---:R-:W-:Y:S05]  /*2e80*/  @!P0 BRA `(.L_x_53) ;  /* 0x0000003c00588947 */ /* 0x004fea0003800000 */
.L_x_52:
[----:B------:R-:W-:-:S04]  /*2e90*/  UIADD3 UR7, UPT, UPT, UR5, 0x1, URZ ;  /* 0x0000000105077890 */ /* 0x000fc8000fffe0ff */
[----:B------:R-:W-:-:S04]  /*2ea0*/  UISETP.NE.AND UP0, UPT, UR7, 0x2, UPT ;  /* 0x000000020700788c */ /* 0x000fc8000bf05270 */
[----:B------:R-:W-:Y:S02]  /*2eb0*/  USEL UR8, URZ, 0x1, UP0 ;  /* 0x00000001ff087887 */ /* 0x000fe40008000000 */
[----:B------:R-:W-:-:S04]  /*2ec0*/  USEL UR7, UR7, URZ, UP0 ;  /* 0x000000ff07077287 */ /* 0x000fc80008000000 */
[----:B------:R-:W-:Y:S01]  /*2ed0*/  ULEA UR7, UR7, UR6, 0x3 ;  /* 0x0000000607077291 */ /* 0x000fe2000f8e18ff */
[----:B--2---:R-:W-:-:S04]  /*2ee0*/  LOP3.LUT R2, R12, UR8, RZ, 0x3c, !PT ;  /* 0x000000080c027c12 */ /* 0x004fc8000f8e3cff */
[----:B------:R-:W-:-:S04]  /*2ef0*/  SHF.L.U32 R0, R2, 0x1f, RZ ;  /* 0x0000001f02007819 */ /* 0x000fc800000006ff */
[----:B------:R-:W2:Y:S02]  /*2f00*/  SYNCS.PHASECHK.TRANS64 P0, [UR7+0x70], R0 ;  /* 0x00007000ff0075a7 */ /* 0x000ea40008001007 */
[----:B-12---:R-:W-:Y:S05]  /*2f10*/  @P0 EXIT ;  /* 0x000000000000094d */ /* 0x006fea0003800000 */
[----:B------:R-:W-:Y:S02]  /*2f20*/  SHF.L.U32 R2, R2, 0x1f, RZ ;  /* 0x0000001f02027819 */ /* 0x000fe400000006ff */
[----:B------:R-:W-:-:S07]  /*2f30*/  MOV R0, UR7 ;  /* 0x0000000700007c02 */ /* 0x000fce0008000f00 */
.L_x_54:
[----:B-1----:R1:W2:Y:S02]  /*2f40*/  SYNCS.PHASECHK.TRANS64.TRYWAIT P0, [R0+URZ+0x70], R2 ;  /* 0x00007002000075a7 */ /* 0x0022a400080011ff */
[----:B--2---:R-:W-:Y:S05]  /*2f50*/  @!P0 NANOSLEEP.SYNCS 0x989680 ;  /* 0x009896800000895d */ /* 0x004fea0003900000 */
[----:B------:R-:W2:Y:S02]  /*2f60*/  @!P0 SYNCS.PHASECHK.TRANS64 P0, [R0+URZ+0x70], R2 ;  /* 0x00007002000085a7 */ /* 0x000ea400080010ff */
[----:B--2---:R-:W-:Y:S05]  /*2f70*/  @P0 EXIT ;  /* 0x000000000000094d */ /* 0x004fea0003800000 */
[----:B------:R-:W-:Y:S05]  /*2f80*/  BRA `(.L_x_54) ;  /* 0xfffffffc00ec7947 */ /* 0x000fea000383ffff */
.L_x_47:
[----:B------:R-:W-:Y:S05]  /*2f90*/  BRA.U UP4, `(.L_x_55) ;  /* 0x0000000d049c7547 */ /* 0x000fea000b800000 */
[----:B------:R-:W-:Y:S01]  /*2fa0*/  UMOV UR4, 0x40 ;  /* 0x0000004000047882 */ /* 0x000fe20000000000 */
[----:B------:R-:W-:Y:S01]  /*2fb0*/  NOP ;  /* 0x0000000000007918 */ /* 0x000fe20000000000 */
[----:B------:R-:W-:Y:S01]  /*2fc0*/  ULEA UR5, UR48, UR4, 0x18 ;  /* 0x0000000430057291 */ /* 0x000fe2000f8ec0ff */
[----:B------:R-:W-:Y:S02]  /*2fd0*/  UMOV UR6, 0x400 ;  /* 0x0000040000067882 */ /* 0x000fe40000000000 */
[----:B------:R-:W-:-:S06]  /*2fe0*/  ULEA UR6, UR48, UR6, 0x18 ;  /* 0x0000000630067291 */ /* 0x000fcc000f8ec0ff */
[----:B------:R-:W2:Y:S02]  /*2ff0*/  LDS.U8 R0, [UR5+0x1c] ;  /* 0x00001c05ff007984 */ /* 0x000ea40008000000 */
[----:B--2---:R-:W-:-:S13]  /*3000*/  ISETP.NE.AND P0, PT, R0, RZ, PT ;  /* 0x000000ff0000720c */ /* 0x004fda0003f05270 */
[----:B------:R-:W-:Y:S05]  /*3010*/  @P0 BRA `(.L_x_56) ;  /* 0x0000000000580947 */ /* 0x000fea0003800000 */
[----:B------:R-:W-:-:S13]  /*3020*/  ELECT P0, URZ, PT ;  /* 0x0000000000ff782f */ /* 0x000fda0003800000 */
[----:B------:R-:W-:Y:S05]  /*3030*/  @!P0 BRA `(.L_x_57) ;  /* 0x0000000000608947 */ /* 0x000fea0003800000 */
[----:B------:R-:W-:Y:S01]  /*3040*/  UMOV UR4, 0x10 ;  /* 0x0000001000047882 */ /* 0x000fe20000000000 */
[----:B------:R-:W-:Y:S01]  /*3050*/  HFMA2 R0, -RZ, RZ, 0, 5.9604644775390625e-08 ;  /* 0x00000001ff007431 */ /* 0x000fe200000001ff */
[----:B------:R-:W-:-:S03]  /*3060*/  MOV R3, 0xffff ;  /* 0x0000ffff00037802 */ /* 0x000fc60000000f00 */
[----:B------:R-:W-:Y:S04]  /*3070*/  DEPBAR.LE SB2, 0x36 ;  /* 0x0000ad800000791a */ /* 0x000fe80000000000 */
[----:B------:R-:W2:Y:S02]  /*3080*/  UTCATOMSWS.FIND_AND_SET.ALIGN UP0, UR4, UR4 ;  /* 0x00000004000475e3 */ /* 0x000ea40008000800 */
[----:B--2---:R-:W-:Y:S01]  /*3090*/  MOV R4, UR4 ;  /* 0x0000000400047c02 */ /* 0x004fe20008000f00 */
[----:B------:R-:W-:Y:S06]  /*30a0*/  BRA.U UP0, `(.L_x_58) ;  /* 0x0000000100187547 */ /* 0x000fec000b800000 */
.L_x_59:
[----:B------:R-:W-:Y:S05]  /*30b0*/  NANOSLEEP 0x64 ;  /* 0x000000640000795d */ /* 0x000fea0003800000 */
[----:B------:R-:W-:-:S05]  /*30c0*/  UMOV UR4, 0x10 ;  /* 0x0000001000047882 */ /* 0x000fca0000000000 */
[----:B------:R-:W-:Y:S04]  /*30d0*/  DEPBAR.LE SB2, 0x36 ;  /* 0x0000ad800000791a */ /* 0x000fe80000000000 */
[----:B------:R-:W2:Y:S02]  /*30e0*/  UTCATOMSWS.FIND_AND_SET.ALIGN UP0, UR4, UR4 ;  /* 0x00000004000475e3 */ /* 0x000ea40008000800 */
[----:B--2---:R-:W-:Y:S01]  /*30f0*/  MOV R4, UR4 ;  /* 0x0000000400047c02 */ /* 0x004fe20008000f00 */
[----:B------:R-:W-:Y:S05]  /*3100*/  BRA.U !UP0, `(.L_x_59) ;  /* 0xfffffffd08e87547 */ /* 0x000fea000b83ffff */
.L_x_58:
[-C--:B------:R-:W-:Y:S02]  /*3110*/  SHF.L.U32 R3, R3, R4.reuse, RZ ;  /* 0x0000000403037219 */ /* 0x080fe400000006ff */
[----:B------:R-:W-:Y:S01]  /*3120*/  SHF.L.U32 R0, R0, R4, RZ ;  /* 0x0000000400007219 */ /* 0x000fe200000006ff */
[----:B------:R-:W-:Y:S02]  /*3130*/  IMAD.SHL.U32 R4, R4, 0x20, RZ ;  /* 0x0000002004047824 */ /* 0x000fe400078e00ff */
[----:B------:R2:W-:Y:S04]  /*3140*/  ATOMS.OR RZ, [UR5+0x14], R3 ;  /* 0x00001403ffff798c */ /* 0x0005e8000b000005 */
[----:B------:R2:W-:Y:S04]  /*3150*/  ATOMS.OR RZ, [UR5+0x18], R0 ;  /* 0x00001800ffff798c */ /* 0x0005e8000b000005 */
[----:B------:R2:W-:Y:S01]  /*3160*/  STS [UR6+0x110], R4 ;  /* 0x00011004ff007988 */ /* 0x0005e20008000806 */
[----:B------:R-:W-:Y:S05]  /*3170*/  BRA `(.L_x_57) ;  /* 0x0000000000107947 */ /* 0x000fea0003800000 */
.L_x_56:
[----:B------:R-:W-:Y:S02]  /*3180*/  MOV R0, 0xffffffff ;  /* 0xffffffff00007802 */ /* 0x000fe40000000f00 */
[----:B------:R-:W-:-:S03]  /*3190*/  MOV R4, 0x31c0 ;  /* 0x000031c000047802 */ /* 0x000fc60000000f00 */
[----:B------:R2:W-:Y:S04]  /*31a0*/  STS [UR6+0x110], R0 ;  /* 0x00011000ff007988 */ /* 0x0005e80008000806 */
[----:B-12--5:R-:W-:Y:S05]  /*31b0*/  CALL.REL.NOINC `($__internal_1_$__cuda_sm10x_tcgen05_guardrail_trap_phase_invalid_during_alloc) ;  /* 0x0000003c00d87944 */ /* 0x026fea0003c00000 */
.L_x_57:
[----:B------:R-:W-:Y:S05]  /*31c0*/  WARPSYNC.ALL ;  /* 0x0000000000007948 */ /* 0x000fea0003800000 */
[----:B------:R-:W3:Y:S01]  /*31d0*/  S2UR UR4, SR_CgaCtaId ;  /* 0x00000000000479c3 */ /* 0x000ee20000008800 */
[----:B------:R-:W-:Y:S01]  /*31e0*/  UMOV UR17, 0x400 ;  /* 0x0000040000117882 */ /* 0x000fe20000000000 */
[----:B------:R-:W-:-:S06]  /*31f0*/  NOP ;  /* 0x0000000000007918 */ /* 0x000fcc0000000000 */
[----:B------:R-:W-:Y:S06]  /*3200*/  BAR.ARV 0x6, 0xa0 ;  /* 0x0182800000007b1d */ /* 0x000fec0000002000 */
[----:B------:R-:W4:Y:S01]  /*3210*/  LDCU UR5, c[0x0][0x38c] ;  /* 0x00007180ff0577ac */ /* 0x000f220008000800 */
[----:B------:R-:W-:Y:S01]  /*3220*/  LOP3.LUT R2, R2, 0xffff, RZ, 0xc0, !PT ;  /* 0x0000ffff02027812 */ /* 0x000fe200078ec0ff */
[----:B------:R-:W-:Y:S01]  /*3230*/  IMAD.MOV.U32 R11, RZ, RZ, 0x1 ;  /* 0x00000001ff0b7424 */ /* 0x000fe200078e00ff */
[----:B------:R-:W-:Y:S01]  /*3240*/  CS2R R8, SRZ ;  /* 0x0000000000087805 */ /* 0x000fe2000001ff00 */
[----:B------:R-:W1:Y:S01]  /*3250*/  LDCU UR8, c[0x0][0x38c] ;  /* 0x00007180ff0877ac */ /* 0x000e620008000800 */
[----:B------:R-:W-:Y:S01]  /*3260*/  R2UR UR19, R2 ;  /* 0x00000000021372ca */ /* 0x000fe200000e0000 */
[----:B------:R-:W-:Y:S01]  /*3270*/  IMAD.MOV.U32 R10, RZ, RZ, RZ ;  /* 0x000000ffff0a7224 */ /* 0x000fe200078e00ff */
[----:B------:R-:W-:Y:S01]  /*3280*/  UMOV UR22, URZ ;  /* 0x000000ff00167c82 */ /* 0x000fe20008000000 */
[----:B------:R-:W-:Y:S01]  /*3290*/  UMOV UR14, URZ ;  /* 0x000000ff000e7c82 */ /* 0x000fe20008000000 */
[----:B---3--:R-:W-:Y:S01]  /*32a0*/  ULEA UR17, UR4, UR17, 0x18 ;  /* 0x0000001104117291 */ /* 0x008fe2000f8ec0ff */
[----:B------:R-:W-:Y:S01]  /*32b0*/  UMOV UR26, 0x0 ;  /* 0x00000000001a7882 */ /* 0x000fe20000000000 */
[----:B------:R-:W-:-:S02]  /*32c0*/  UMOV UR27, 0x4100490 ;  /* 0x04100490001b7882 */ /* 0x000fc40000000000 */
[----:B------:R-:W-:Y:S02]  /*32d0*/  UIADD3 UR6, UPT, UPT, UR17, 0x2400, URZ ;  /* 0x0000240011067890 */ /* 0x000fe4000fffe0ff */
[----:B------:R-:W-:Y:S02]  /*32e0*/  UIADD3 UR7, UPT, UPT, UR17, 0x6400, URZ ;  /* 0x0000640011077890 */ /* 0x000fe4000fffe0ff */
[----:B----4-:R-:W-:Y:S01]  /*32f0*/  UIADD3 UR5, UPT, UPT, UR5, 0x3f, URZ ;  /* 0x0000003f05057890 */ /* 0x010fe2000fffe0ff */
[----:B--2---:R-:W2:Y:S01]  /*3300*/  LDS R0, [UR17+0x110] ;  /* 0x00011011ff007984 */ /* 0x004ea20008000800 */
[----:B------:R-:W-:Y:S02]  /*3310*/  USHF.R.U32.HI UR6, URZ, 0x4, UR6 ;  /* 0x00000004ff067899 */ /* 0x000fe40008011606 */
[----:B------:R-:W-:Y:S02]  /*3320*/  USHF.R.S32.HI UR4, URZ, 0x1f, UR5 ;  /* 0x0000001fff047899 */ /* 0x000fe40008011405 */
[----:B------:R-:W-:-:S02]  /*3330*/  ULOP3.LUT UR6, UR6, 0x3fff, URZ, 0xc0, !UPT ;  /* 0x00003fff06067892 */ /* 0x000fc4000f8ec0ff */
[----:B------:R-:W-:Y:S02]  /*3340*/  ULEA.HI UR4, UR4, UR5, URZ, 0x6 ;  /* 0x0000000504047291 */ /* 0x000fe4000f8f30ff */
[----:B------:R-:W-:Y:S02]  /*3350*/  USHF.R.U32.HI UR5, URZ, 0x4, UR7 ;  /* 0x00000004ff057899 */ /* 0x000fe40008011607 */
[----:B------:R-:W-:Y:S02]  /*3360*/  USHF.R.S32.HI UR28, URZ, 0x6, UR4 ;  /* 0x00000006ff1c7899 */ /* 0x000fe40008011404 */
[----:B------:R-:W-:Y:S02]  /*3370*/  ULOP3.LUT UR5, UR5, 0x3fff, URZ, 0xc0, !UPT ;  /* 0x00003fff05057892 */ /* 0x000fe4000f8ec0ff */
[----:B------:R-:W-:Y:S02]  /*3380*/  UISETP.LT.AND UP0, UPT, UR28, 0x1, UPT ;  /* 0x000000011c00788c */ /* 0x000fe4000bf01270 */
[----:B------:R-:W-:-:S02]  /*3390*/  ULOP3.LUT UR20, UR6, 0x10000, URZ, 0xfc, !UPT ;  /* 0x0001000006147892 */ /* 0x000fc4000f8efcff */
[----:B------:R-:W-:Y:S02]  /*33a0*/  USEL UR29, UR28, 0x1, !UP0 ;  /* 0x000000011c1d7887 */ /* 0x000fe4000c000000 */
[----:B------:R-:W-:Y:S02]  /*33b0*/  ULOP3.LUT UR21, UR5, 0x10000, URZ, 0xfc, !UPT ;  /* 0x0001000005157892 */ /* 0x000fe4000f8efcff */
[----:B------:R-:W-:Y:S02]  /*33c0*/  UIADD3 UR29, UPT, UPT, -UR29, URZ, URZ ;  /* 0x000000ff1d1d7290 */ /* 0x000fe4000fffe1ff */
[----:B-1----:R-:W-:Y:S01]  /*33d0*/  UISETP.GE.AND UP4, UPT, UR8, 0x1, UPT ;  /* 0x000000010800788c */ /* 0x002fe2000bf86270 */
[----:B------:R-:W-:Y:S01]  /*33e0*/  UMOV UR24, 0x0 ;  /* 0x0000000000187882 */ /* 0x000fe20000000000 */
[----:B------:R-:W-:Y:S01]  /*33f0*/  UMOV UR25, 0x4100490 ;  /* 0x0410049000197882 */ /* 0x000fe20000000000 */
[----:B--2---:R-:W-:-:S15]  /*3400*/  R2UR UR30, R0 ;  /* 0x00000000001e72ca */ /* 0x004fde00000e0000 */
.L_x_66:
[----:B------:R-:W-:Y:S02]  /*3410*/  LEA R0, R10, UR17, 0x3 ;  /* 0x000000110a007c11 */ /* 0x000fe4000f8e18ff */
[----:B------:R-:W-:Y:S02]  /*3420*/  SHF.L.U32 R2, R9, 0x1f, RZ ;  /* 0x0000001f09027819 */ /* 0x000fe400000006ff */
[----:B------:R-:W-:Y:S01]  /*3430*/  PLOP3.LUT P0, PT, PT, PT, UP4, 0x80, 0x8 ;  /* 0x000000000008781c */ /* 0x000fe20003f0f048 */
[----:B------:R-:W-:Y:S01]  /*3440*/  VIADD R3, R0, 0x70 ;  /* 0x0000007000037836 */ /* 0x000fe20000000000 */
[----:B-1----:R-:W1:Y:S02]  /*3450*/  SYNCS.PHASECHK.TRANS64.TRYWAIT P1, [R0+URZ+0x60], R2 ;  /* 0x00006002000075a7 */ /* 0x002e6400080211ff */
[----:B-1-3--:R-:W-:Y:S09]  /*3460*/  @!P1 BRA `(.L_x_60) ;  /* 0x0000003400f89947 */ /* 0x00aff20003800000 */
.L_x_117:
[----:B------:R-:W-:Y:S01]  /*3470*/  LEA R4, R10, UR17, 0x4 ;  /* 0x000000110a047c11 */ /* 0x000fe2000f8e20ff */
[----:B------:R-:W-:Y:S01]  /*3480*/  @UP4 ULEA UR4, UR14, UR17, 0x3 ;  /* 0x000000110e044291 */ /* 0x000fe2000f8e18ff */
[----:B------:R-:W-:Y:S01]  /*3490*/  PLOP3.LUT P2, PT, PT, PT, PT, 0x80, 0x8 ;  /* 0x000000000008781c */ /* 0x000fe20003f4f070 */
[----:B------:R-:W-:Y:S01]  /*34a0*/  ULEA UR23, UR22, UR17, 0x3 ;  /* 0x0000001116177291 */ /* 0x000fe2000f8e18ff */
[----:B------:R-:W-:Y:S02]  /*34b0*/  PRMT R3, RZ, 0x654, R3 ;  /* 0x00000654ff037816 */ /* 0x000fe40000000003 */
[----:B------:R-:W2:Y:S01]  /*34c0*/  LDS.128 R4, [R4+0xf0] ;  /* 0x0000f00004047984 */ /* 0x000ea20000000c00 */
[----:B-1----:R-:W-:Y:S02]  /*34d0*/  @P0 SHF.L.U32 R2, R8, 0x1f, RZ ;  /* 0x0000001f08020819 */ /* 0x002fe400000006ff */
[----:B------:R-:W-:Y:S01]  /*34e0*/  SHF.L.U32 R0, R11, 0x1f, RZ ;  /* 0x0000001f0b007819 */ /* 0x000fe200000006ff */
[----:B------:R-:W-:Y:S01]  /*34f0*/  @!PT LDS RZ, [RZ] ;  /* 0x00000000fffff984 */ /* 0x000fe20000000800 */
[----:B------:R-:W-:Y:S01]  /*3500*/  @!PT LDS RZ, [RZ] ;  /* 0x00000000fffff984 */ /* 0x000fe20000000800 */
[----:B------:R-:W-:Y:S01]  /*3510*/  @!PT LDS RZ, [RZ] ;  /* 0x00000000fffff984 */ /* 0x000fe20000000800 */
[----:B------:R-:W-:Y:S01]  /*3520*/  @!PT LDS RZ, [RZ] ;  /* 0x00000000fffff984 */ /* 0x000fe20000000800 */
[----:B------:R1:W-:Y:S06]  /*3530*/  MEMBAR.ALL.CTA ;  /* 0x0000000000007992 */ /* 0x0003ec0000008000 */
[----:B-1----:R-:W1:Y:S02]  /*3540*/  FENCE.VIEW.ASYNC.S ;  /* 0x00000000000073c6 */ /* 0x002e640000000000 */
[----:B-1----:R1:W-:Y:S01]  /*3550*/  SYNCS.ARRIVE.TRANS64.RED.A1T0 RZ, [R3+URZ], RZ ;  /* 0x000000ff03ff79a7 */ /* 0x0023e200081004ff */
[----:B------:R1:W3:Y:S01]  /*3560*/  @P0 SYNCS.PHASECHK.TRANS64.TRYWAIT P2, [UR4], R2 ;  /* 0x00000002ff0005a7 */ /* 0x0002e20008041104 */
[----:B------:R-:W-:Y:S01]  /*3570*/  ULEA.HI UR4, UR22, UR22, URZ, 0x1 ;  /* 0x0000001616047291 */ /* 0x000fe2000f8f08ff */
[----:B--2---:R-:W-:-:S03]  /*3580*/  LOP3.LUT P1, RZ, R6, 0x1, RZ, 0xc0, !PT ;  /* 0x0000000106ff7812 */ /* 0x004fc6000782c0ff */
[----:B------:R-:W-:Y:S02]  /*3590*/  USHF.L.U32 UR18, UR4, 0x5, URZ ;  /* 0x0000000504127899 */ /* 0x000fe400080006ff */
[----:B------:R-:W-:Y:S02]  /*35a0*/  ULOP3.LUT UR4, UR4, 0xffe, URZ, 0xc0, !UPT ;  /* 0x00000ffe04047892 */ /* 0x000fe4000f8ec0ff */
[----:B------:R-:W-:Y:S02]  /*35b0*/  ULOP3.LUT UR18, UR18, 0xffffffc0, URZ, 0xc0, !UPT ;  /* 0xffffffc012127892 */ /* 0x000fe4000f8ec0ff */
[----:B------:R-:W-:Y:S02]  /*35c0*/  UIADD3 UR4, UPT, UPT, -UR4, UR22, URZ ;  /* 0x0000001604047290 */ /* 0x000fe4000fffe1ff */
[----:B------:R-:W-:Y:S01]  /*35d0*/  UIADD3 UR18, UPT, UPT, UR30, UR18, URZ ;  /* 0x000000121e127290 */ /* 0x000fe2000fffe0ff */
[----:B------:R-:W2:Y:S03]  /*35e0*/  SYNCS.PHASECHK.TRANS64.TRYWAIT P0, [UR23+0xa0], R0 ;  /* 0x0000a000ff0075a7 */ /* 0x000ea60008001117 */
[----:B------:R-:W-:Y:S01]  /*35f0*/  ULEA UR18, UR4, UR18, 0x14 ;  /* 0x0000001204127291 */ /* 0x000fe2000f8ea0ff */
[----:B-123--:R-:W-:Y:S11]  /*3600*/  @!P0 BRA `(.L_x_61) ;  /* 0x0000003400a48947 */ /* 0x00eff60003800000 */
.L_x_119:
[----:B------:R-:W-:Y:S01]  /*3610*/  IADD3 R10, PT, PT, R10, 0x1, RZ ;  /* 0x000000010a0a7810 */ /* 0x000fe20007ffe0ff */
[----:B------:R-:W-:Y:S06]  /*3620*/  BRA.U !UP4, `(.L_x_62) ;  /* 0x000000010c987547 */ /* 0x000fec000b800000 */
[----:B------:R-:W-:Y:S01]  /*3630*/  UPLOP3.LUT UP2, UPT, UPT, UPT, UPT, 0x40, 0x4 ;  /* 0x000000000004789c */ /* 0x000fe20003f4e870 */
[----:B------:R-:W-:Y:S01]  /*3640*/  UMOV UR16, UR29 ;  /* 0x0000001d00107c82 */ /* 0x000fe20008000000 */
[----:B------:R-:W-:Y:S01]  /*3650*/  UMOV UR15, UR28 ;  /* 0x0000001c000f7c82 */ /* 0x000fe20008000000 */
[----:B------:R-:W-:-:S08]  /*3660*/  UMOV UR6, UR14 ;  /* 0x0000000e00067c82 */ /* 0x000fd00008000000 */
.L_x_65:
[----:B------:R-:W-:Y:S02]  /*3670*/  UIADD3 UR16, UPT, UPT, UR16, 0x1, URZ ;  /* 0x0000000110107890 */ /* 0x000fe4000fffe0ff */
[----:B--2---:R-:W-:Y:S02]  /*3680*/  ULEA UR5, UR6, UR17, 0x3 ;  /* 0x0000001106057291 */ /* 0x004fe4000f8e18ff */
[----:B------:R-:W-:Y:S01]  /*3690*/  UISETP.NE.AND UP3, UPT, UR16, URZ, UPT ;  /* 0x000000ff1000728c */ /* 0x000fe2000bf65270 */
[----:B---3--:R-:W-:Y:S10]  /*36a0*/  @P2 BRA `(.L_x_63) ;  /* 0x00000000000c2947 */ /* 0x008ff40003800000 */
[----:B-1----:R-:W-:Y:S04]  /*36b0*/  SHF.L.U32 R2, R8, 0x1f, RZ ;  /* 0x0000001f08027819 */ /* 0x002fe800000006ff */
[----:B------:R-:W1:Y:S02]  /*36c0*/  SYNCS.PHASECHK.TRANS64.TRYWAIT P0, [UR5], R2 ;  /* 0x00000002ff0075a7 */ /* 0x000e640008001105 */
[----:B-1----:R-:W-:Y:S05]  /*36d0*/  @!P0 BRA `(.L_x_64) ;  /* 0x0000003400888947 */ /* 0x002fea0003800000 */
.L_x_63:
[----:B------:R-:W-:Y:S01]  /*36e0*/  UISETP.NE.AND UP0, UPT, UR15, 0x1, UPT ;  /* 0x000000010f00788c */ /* 0x000fe2000bf05270 */
[----:B------:R-:W-:Y:S01]  /*36f0*/  PLOP3.LUT P2, PT, PT, PT, PT, 0x80, 0x8 ;  /* 0x000000000008781c */ /* 0x000fe20003f4f070 */
[----:B------:R-:W-:Y:S02]  /*3700*/  UIADD3 UR4, UPT, UPT, UR6, 0x1, URZ ;  /* 0x0000000106047890 */ /* 0x000fe4000fffe0ff */
[----:B------:R-:W-:Y:S02]  /*3710*/  ULEA UR12, UR6, UR21, 0x8 ;  /* 0x00000015060c7291 */ /* 0x000fe4000f8e40ff */
[----:B------:R-:W-:Y:S01]  /*3720*/  UISETP.NE.AND UP1, UPT, UR4, 0x4, UPT ;  /* 0x000000040400788c */ /* 0x000fe2000bf25270 */
[----:B------:R-:W-:Y:S01]  /*3730*/  PLOP3.LUT P0, PT, PT, PT, UP0, 0x80, 0x8 ;  /* 0x000000000008781c */ /* 0x000fe20003f0f008 */
[----:B------:R-:W-:Y:S02]  /*3740*/  UIADD3 UR10, UPT, UPT, UR12, 0x2, URZ ;  /* 0x000000020c0a7890 */ /* 0x000fe4000fffe0ff */
[----:B------:R-:W-:Y:S02]  /*3750*/  USEL UR7, URZ, 0x1, UP1 ;  /* 0x00000001ff077887 */ /* 0x000fe40008800000 */
[----:B------:R-:W-:Y:S02]  /*3760*/  USEL UR14, UR4, URZ, UP1 ;  /* 0x000000ff040e7287 */ /* 0x000fe40008800000 */
[----:B------:R-:W-:Y:S02]  /*3770*/  UIADD3 UR15, UPT, UPT, UR15, -0x1, URZ ;  /* 0xffffffff0f0f7890 */ /* 0x000fe4000fffe0ff */
[----:B------:R-:W-:Y:S01]  /*3780*/  @UP0 ULEA UR4, UR14, UR17, 0x3 ;  /* 0x000000110e040291 */ /* 0x000fe2000f8e18ff */
[----:B------:R-:W-:Y:S01]  /*3790*/  LOP3.LUT R8, R8, UR7, RZ, 0x3c, !PT ;  /* 0x0000000708087c12 */ /* 0x000fe2000f8e3cff */
[----:B------:R-:W-:Y:S01]  /*37a0*/  UIADD3 UR7, UPT, UPT, UR5, 0x20, URZ ;  /* 0x0000002005077890 */ /* 0x000fe2000fffe0ff */
[----:B------:R-:W-:Y:S02]  /*37b0*/  UMOV UR13, 0x80004020 ;  /* 0x80004020000d7882 */ /* 0x000fe40000000000 */
[----:B-1----:R-:W-:Y:S01]  /*37c0*/  @P0 SHF.L.U32 R0, R8, 0x1f, RZ ;  /* 0x0000001f08000819 */ /* 0x002fe200000006ff */
[----:B------:R-:W-:Y:S01]  /*37d0*/  UMOV UR5, 0x80004020 ;  /* 0x8000402000057882 */ /* 0x000fe20000000000 */
[----:B------:R-:W-:Y:S01]  /*37e0*/  UMOV UR11, 0x80004020 ;  /* 0x80004020000b7882 */ /* 0x000fe20000000000 */
[----:B------:R-:W-:Y:S01]  /*37f0*/  UMOV UR9, 0x80004020 ;  /* 0x8000402000097882 */ /* 0x000fe20000000000 */
[----:B------:R2:W3:Y:S01]  /*3800*/  @P0 SYNCS.PHASECHK.TRANS64.TRYWAIT P2, [UR4], R0 ;  /* 0x00000000ff0005a7 */ /* 0x0004e20008041104 */
[----:B------:R-:W-:Y:S03]  /*3810*/  ULEA UR4, UR6, UR20, 0x8 ;  /* 0x0000001406047291 */ /* 0x000fe6000f8e40ff */
[----:B------:R-:W-:Y:S01]  /*3820*/  UMOV UR6, UR14 ;  /* 0x0000000e00067c82 */ /* 0x000fe20008000000 */
[----:B------:R-:W-:Y:S05]  /*3830*/  UIADD3 UR8, UPT, UPT, UR4, 0x2, URZ ;  /* 0x0000000204087890 */ /* 0x000fea000fffe0ff */
[----:B------:R2:W-:Y:S01]  /*3840*/  UTCQMMA gdesc[UR4], gdesc[UR12], tmem[UR18], tmem[UR26], idesc[UR27], UP2 ;  /* 0x00ff1a0c040075ea */ /* 0x0005e20009000312 */
[----:B------:R-:W-:Y:S03]  /*3850*/  UPLOP3.LUT UP2, UPT, UPT, UPT, UPT, 0x80, 0x8 ;  /* 0x000000000008789c */ /* 0x000fe60003f4f070 */
[----:B------:R2:W-:Y:S01]  /*3860*/  UTCQMMA gdesc[UR8], gdesc[UR10], tmem[UR18], tmem[UR24], idesc[UR25], UPT ;  /* 0x00ff180a080075ea */ /* 0x0005e2000b800312 */
[----:B------:R2:W-:Y:S01]  /*3870*/  UTCBAR.MULTICAST [UR7], URZ, UR19 ;  /* 0x000000ff070073e9 */ /* 0x0005e20008000813 */
[----:B------:R-:W-:Y:S06]  /*3880*/  BRA.U UP3, `(.L_x_65) ;  /* 0xfffffffd03787547 */ /* 0x000fec000b83ffff */
.L_x_62:
[----:B--2---:R-:W-:Y:S01]  /*3890*/  UIADD3 UR4, UPT, UPT, UR22, 0x1, URZ ;  /* 0x0000000116047890 */ /* 0x004fe2000fffe0ff */
[C---:B------:R-:W-:Y:S01]  /*38a0*/  ISETP.NE.AND P0, PT, R10.reuse, 0x2, PT ;  /* 0x000000020a00780c */ /* 0x040fe20003f05270 */
[----:B------:R-:W-:Y:S02]  /*38b0*/  UIADD3 UR5, UPT, UPT, UR23, 0x80, URZ ;  /* 0x0000008017057890 */ /* 0x000fe4000fffe0ff */
[----:B------:R-:W-:Y:S01]  /*38c0*/  UISETP.NE.AND UP0, UPT, UR4, 0x4, UPT ;  /* 0x000000040400788c */ /* 0x000fe2000bf05270 */
[----:B-1----:R-:W-:Y:S02]  /*38d0*/  SEL R0, RZ, 0x1, P0 ;  /* 0x00000001ff007807 */ /* 0x002fe40000000000 */
[----:B------:R-:W-:Y:S01]  /*38e0*/  SEL R10, R10, RZ, P0 ;  /* 0x000000ff0a0a7207 */ /* 0x000fe20000000000 */
[----:B------:R-:W-:Y:S01]  /*38f0*/  USEL UR6, URZ, 0x1, UP0 ;  /* 0x00000001ff067887 */ /* 0x000fe20008000000 */
[----:B------:R-:W-:Y:S01]  /*3900*/  LOP3.LUT R9, R9, R0, RZ, 0x3c, !PT ;  /* 0x0000000009097212 */ /* 0x000fe200078e3cff */
[----:B------:R-:W-:Y:S01]  /*3910*/  USEL UR22, UR4, URZ, UP0 ;  /* 0x000000ff04167287 */ /* 0x000fe20008000000 */
[----:B------:R1:W-:Y:S03]  /*3920*/  UTCBAR [UR5], URZ ;  /* 0x000000ff050073e9 */ /* 0x0003e600080000ff */
[----:B------:R-:W-:Y:S01]  /*3930*/  LOP3.LUT R11, R11, UR6, RZ, 0x3c, !PT ;  /* 0x000000060b0b7c12 */ /* 0x000fe2000f8e3cff */
[----:B------:R-:W-:Y:S07]  /*3940*/  @P1 BRA `(.L_x_66) ;  /* 0xfffffff800b01947 */ /* 0x000fee000383ffff */
[----:B------:R-:W2:Y:S01]  /*3950*/  S2UR UR8, SR_CgaCtaId ;  /* 0x00000000000879c3 */ /* 0x000ea20000008800 */
[----:B------:R-:W-:Y:S01]  /*3960*/  ELECT P0, URZ, PT ;  /* 0x0000000000ff782f */ /* 0x000fe20003800000 */
[----:B------:R-:W-:Y:S01]  /*3970*/  IMAD.MOV.U32 R0, RZ, RZ, 0x1 ;  /* 0x00000001ff007424 */ /* 0x000fe200078e00ff */
[----:B------:R-:W-:Y:S01]  /*3980*/  UIADD3 UR17, UPT, UPT, UR17, 0xa0, URZ ;  /* 0x000000a011117890 */ /* 0x000fe2000fffe0ff */
[----:B------:R-:W-:Y:S01]  /*3990*/  SHF.L.U32 R2, R11, 0x1f, RZ ;  /* 0x0000001f0b027819 */ /* 0x000fe200000006ff */
[----:B------:R-:W-:-:S03]  /*39a0*/  UMOV UR4, 0x40 ;  /* 0x0000004000047882 */ /* 0x000fc60000000000 */
[----:B------:R-:W-:Y:S01]  /*39b0*/  UVIRTCOUNT.DEALLOC.SMPOOL 0x80 ;  /* 0x000000800000784c */ /* 0x000fe20000000000 */
[----:B--2---:R-:W-:Y:S02]  /*39c0*/  ULEA UR8, UR8, UR4, 0x18 ;  /* 0x0000000408087291 */ /* 0x004fe4000f8ec0ff */
[----:B------:R-:W-:-:S07]  /*39d0*/  ULEA UR4, UR22, UR17, 0x3 ;  /* 0x0000001116047291 */ /* 0x000fce000f8e18ff */
[----:B------:R2:W-:Y:S02]  /*39e0*/  @P0 STS.U8 [UR8+0x1c], R0 ;  /* 0x00001c00ff000988 */ /* 0x0005e40008000008 */
[----:B------:R-:W4:Y:S02]  /*39f0*/  SYNCS.PHASECHK.TRANS64.TRYWAIT P0, [UR4], R2 ;  /* 0x00000002ff0075a7 */ /* 0x000f240008001104 */
[----:B--2-4-:R-:W-:Y:S05]  /*3a00*/  @!P0 BRA `(.L_x_67) ;  /* 0x0000003000d48947 */ /* 0x014fea0003800000 */
.L_x_122:
[----:B------:R-:W-:-:S04]  /*3a10*/  UIADD3 UR4, UPT, UPT, UR22, 0x1, URZ ;  /* 0x0000000116047890 */ /* 0x000fc8000fffe0ff */
[----:B------:R-:W-:-:S04]  /*3a20*/  UISETP.NE.AND UP0, UPT, UR4, 0x4, UPT ;  /* 0x000000040400788c */ /* 0x000fc8000bf05270 */
[----:B------:R-:W-:Y:S02]  /*3a30*/  USEL UR6, URZ, 0x1, UP0 ;  /* 0x00000001ff067887 */ /* 0x000fe40008000000 */
[----:B------:R-:W-:-:S04]  /*3a40*/  USEL UR4, UR4, URZ, UP0 ;  /* 0x000000ff04047287 */ /* 0x000fc80008000000 */
[----:B-1----:R-:W-:Y:S01]  /*3a50*/  ULEA UR5, UR4, UR17, 0x3 ;  /* 0x0000001104057291 */ /* 0x002fe2000f8e18ff */
[----:B--2---:R-:W-:-:S04]  /*3a60*/  LOP3.LUT R2, R11, UR6, RZ, 0x3c, !PT ;  /* 0x000000060b027c12 */ /* 0x004fc8000f8e3cff */
[----:B------:R-:W-:-:S04]  /*3a70*/  SHF.L.U32 R3, R2, 0x1f, RZ ;  /* 0x0000001f02037819 */ /* 0x000fc800000006ff */
[----:B------:R-:W1:Y:S02]  /*3a80*/  SYNCS.PHASECHK.TRANS64.TRYWAIT P0, [UR5], R3 ;  /* 0x00000003ff0075a7 */ /* 0x000e640008001105 */
[----:B-1----:R-:W-:Y:S05]  /*3a90*/  @!P0 BRA `(.L_x_68) ;  /* 0x0000003000c88947 */ /* 0x002fea0003800000 */
.L_x_124:
        /* <DEDUP_REMOVED lines=9> */
.L_x_126:
[----:B------:R-:W-:-:S04]  /*3b30*/  UIADD3 UR4, UPT, UPT, UR4, 0x1, URZ ;  /* 0x0000000104047890 */ /* 0x000fc8000fffe0ff */
[----:B------:R-:W-:-:S04]  /*3b40*/  UISETP.NE.AND UP0, UPT, UR4, 0x4, UPT ;  /* 0x000000040400788c */ /* 0x000fc8000bf05270 */
[----:B------:R-:W-:Y:S02]  /*3b50*/  USEL UR5, URZ, 0x1, UP0 ;  /* 0x00000001ff057887 */ /* 0x000fe40008000000 */
[----:B------:R-:W-:-:S04]  /*3b60*/  USEL UR4, UR4, URZ, UP0 ;  /* 0x000000ff04047287 */ /* 0x000fc80008000000 */
[----:B------:R-:W-:Y:S01]  /*3b70*/  ULEA UR4, UR4, UR17, 0x3 ;  /* 0x0000001104047291 */ /* 0x000fe2000f8e18ff */
[----:B------:R-:W-:-:S04]  /*3b80*/  LOP3.LUT R2, R2, UR5, RZ, 0x3c, !PT ;  /* 0x0000000502027c12 */ /* 0x000fc8000f8e3cff */
[----:B------:R-:W-:-:S04]  /*3b90*/  SHF.L.U32 R2, R2, 0x1f, RZ ;  /* 0x0000001f02027819 */ /* 0x000fc800000006ff */
[----:B------:R-:W2:Y:S02]  /*3ba0*/  SYNCS.PHASECHK.TRANS64.TRYWAIT P0, [UR4], R2 ;  /* 0x00000002ff0075a7 */ /* 0x000ea40008001104 */
[----:B--2---:R-:W-:Y:S05]  /*3bb0*/  @!P0 BRA `(.L_x_70) ;  /* 0x0000003000b08947 */ /* 0x004fea0003800000 */
.L_x_128:
[----:B------:R-:W-:Y:S01]  /*3bc0*/  NOP ;  /* 0x0000000000007918 */ /* 0x000fe20000000000 */
[----:B-1----:R-:W1:Y:S01]  /*3bd0*/  LDS R0, [UR8+0x14] ;  /* 0x00001408ff007984 */ /* 0x002e620008000800 */
[----:B------:R-:W-:Y:S01]  /*3be0*/  ULOP3.LUT UR4, UR30, 0xffff, URZ, 0xc0, !UPT ;  /* 0x0000ffff1e047892 */ /* 0x000fe2000f8ec0ff */
[----:B------:R-:W-:Y:S01]  /*3bf0*/  UMOV UR5, 0xffff ;  /* 0x0000ffff00057882 */ /* 0x000fe20000000000 */
[----:B------:R-:W-:Y:S02]  /*3c00*/  UMOV UR6, 0x1 ;  /* 0x0000000100067882 */ /* 0x000fe40000000000 */
[----:B------:R-:W-:-:S04]  /*3c10*/  USHF.R.U32.HI UR4, URZ, 0x5, UR4 ;  /* 0x00000005ff047899 */ /* 0x000fc80008011604 */
[----:B------:R-:W-:Y:S02]  /*3c20*/  USHF.L.U32 UR5, UR5, UR4, URZ ;  /* 0x0000000405057299 */ /* 0x000fe400080006ff */
[----:B------:R-:W-:-:S04]  /*3c30*/  USHF.L.U32 UR4, UR6, UR4, URZ ;  /* 0x0000000406047299 */ /* 0x000fc800080006ff */
[----:B-1----:R-:W-:-:S04]  /*3c40*/  LOP3.LUT R0, R0, UR5, RZ, 0xc0, !PT ;  /* 0x0000000500007c12 */ /* 0x002fc8000f8ec0ff */
[----:B------:R-:W-:-:S13]  /*3c50*/  ISETP.NE.AND P0, PT, R0, UR5, PT ;  /* 0x0000000500007c0c */ /* 0x000fda000bf05270 */
[----:B------:R-:W-:Y:S05]  /*3c60*/  @P0 BRA `(.L_x_71) ;  /* 0x0000000000580947 */ /* 0x000fea0003800000 */
[----:B------:R-:W1:Y:S02]  /*3c70*/  LDS R0, [UR8+0x18] ;  /* 0x00001808ff007984 */ /* 0x000e640008000800 */
[----:B-1----:R-:W-:-:S04]  /*3c80*/  LOP3.LUT R0, R0, UR4, RZ, 0xc0, !PT ;  /* 0x0000000400007c12 */ /* 0x002fc8000f8ec0ff */
[----:B------:R-:W-:-:S13]  /*3c90*/  ISETP.NE.AND P0, PT, R0, UR4, PT ;  /* 0x0000000400007c0c */ /* 0x000fda000bf05270 */
[----:B------:R-:W-:Y:S05]  /*3ca0*/  @P0 BRA `(.L_x_72) ;  /* 0x00000000003c0947 */ /* 0x000fea0003800000 */
[----:B------:R-:W1:Y:S01]  /*3cb0*/  S2R R2, SR_LANEID ;  /* 0x0000000000027919 */ /* 0x000e620000000000 */
[----:B------:R-:W-:-:S06]  /*3cc0*/  ULOP3.LUT UR5, URZ, UR5, URZ, 0x33, !UPT ;  /* 0x00000005ff057292 */ /* 0x000fcc000f8e33ff */
[----:B------:R-:W-:-:S04]  /*3cd0*/  IMAD.U32 R0, RZ, RZ, UR5 ;  /* 0x00000005ff007e24 */ /* 0x000fc8000f8e00ff */
[----:B------:R2:W4:Y:S02]  /*3ce0*/  REDUX UR7, R0 ;  /* 0x00000000000773c4 */ /* 0x0005240000000000 */
[----:B------:R1:W-:Y:S01]  /*3cf0*/  UTCATOMSWS.AND URZ, UR5 ;  /* 0x0000000500ff79e3 */ /* 0x0003e20008000000 */
[----:B--2---:R-:W-:Y:S01]  /*3d00*/  LOP3.LUT R0, RZ, UR4, RZ, 0x33, !PT ;  /* 0x00000004ff007c12 */ /* 0x004fe2000f8e33ff */
[----:B------:R-:W-:Y:S02]  /*3d10*/  VOTEU.ANY UR4, UPT, PT ;  /* 0x0000000000047886 */ /* 0x000fe400038e0100 */
[----:B------:R-:W-:Y:S02]  /*3d20*/  UFLO.U32 UR4, UR4 ;  /* 0x00000004000472bd */ /* 0x000fe400080e0000 */
[----:B------:R-:W2:Y:S04]  /*3d30*/  REDUX UR6, R0 ;  /* 0x00000000000673c4 */ /* 0x000ea80000000000 */
[----:B-1----:R-:W-:-:S02]  /*3d40*/  ISETP.EQ.U32.AND P0, PT, R2, UR4, PT ;  /* 0x0000000402007c0c */ /* 0x002fc4000bf02070 */
[----:B----4-:R-:W-:-:S11]  /*3d50*/  MOV R2, UR7 ;  /* 0x0000000700027c02 */ /* 0x010fd60008000f00 */
[----:B------:R1:W-:Y:S01]  /*3d60*/  @P0 ATOMS.AND RZ, [UR8+0x14], R2 ;  /* 0x00001402ffff098c */ /* 0x0003e2000a800008 */
[----:B--2---:R-:W-:-:S05]  /*3d70*/  IMAD.U32 R0, RZ, RZ, UR6 ;  /* 0x00000006ff007e24 */ /* 0x004fca000f8e00ff */
[----:B------:R1:W-:Y:S01]  /*3d80*/  @P0 ATOMS.AND RZ, [UR8+0x18], R0 ;  /* 0x00001800ffff098c */ /* 0x0003e2000a800008 */
[----:B------:R-:W-:Y:S05]  /*3d90*/  BRA `(.L_x_73) ;  /* 0x0000000000147947 */ /* 0x000fea0003800000 */
.L_x_72:
[----:B------:R-:W-:Y:S02]  /*3da0*/  MOV R2, 0x3dc0 ;  /* 0x00003dc000027802 */ /* 0x000fe40000000f00 */
[----:B---3-5:R-:W-:Y:S05]  /*3db0*/  CALL.REL.NOINC `($__internal_0_$__cuda_sm10x_tcgen05_guardrail_trap_col_being_dealloced_not_returned_by_alloc) ;  /* 0x0000003000cc7944 */ /* 0x028fea0003c00000 */
[----:B------:R-:W-:Y:S05]  /*3dc0*/  BRA `(.L_x_73) ;  /* 0x0000000000087947 */ /* 0x000fea0003800000 */
.L_x_71:
[----:B------:R-:W-:Y:S02]  /*3dd0*/  MOV R2, 0x3df0 ;  /* 0x00003df000027802 */ /* 0x000fe40000000f00 */
[----:B---3-5:R-:W-:Y:S05]  /*3de0*/  CALL.REL.NOINC `($__internal_2_$__cuda_sm10x_tcgen05_guardrail_trap_unallocated_columns_being_dealloced) ;  /* 0x0000003000d87944 */ /* 0x028fea0003c00000 */
.L_x_73:
[----:B------:R-:W-:Y:S01]  /*3df0*/  NOP ;  /* 0x0000000000007918 */ /* 0x000fe20000000000 */
[----:B------:R-:W-:Y:S05]  /*3e00*/  EXIT ;  /* 0x000000000000794d */ /* 0x000fea0003800000 */
.L_x_55:
[----:B------:R-:W-:-:S09]  /*3e10*/  UISETP.NE.OR UP0, UPT, UR22, 0x3, !UP3 ;  /* 0x000000031600788c */ /* 0x000fd2000df05670 */
[----:B------:R-:W-:Y:S05]  /*3e20*/  BRA.U UP0, `(.L_x_74) ;  /* 0x0000000d00087547 */ /* 0x000fea000b800000 */
[----:B------:R-:W2:Y:S01]  /*3e30*/  LDCU UR26, c[0x0][0x370] ;  /* 0x00006e00ff1a77ac */ /* 0x000ea20008000800 */
[----:B------:R-:W3:Y:S01]  /*3e40*/  LDC.64 R16, c[0x0][0x348] ;  /* 0x0000d200ff107b82 */ /* 0x000ee20000000a00 */
[----:B------:R-:W-:Y:S02]  /*3e50*/  HFMA2 R13, -RZ, RZ, 0, 0 ;  /* 0x00000000ff0d7431 */ /* 0x000fe400000001ff */
[----:B------:R-:W-:Y:S01]  /*3e60*/  IMAD.MOV.U32 R15, RZ, RZ, 0x1 ;  /* 0x00000001ff0f7424 */ /* 0x000fe200078e00ff */
[----:B------:R-:W2:Y:S01]  /*3e70*/  LDCU.128 UR28, c[0x0][0xb10] ;  /* 0x00016200ff1c77ac */ /* 0x000ea20008000c00 */
[----:B------:R-:W-:Y:S01]  /*3e80*/  IMAD.MOV.U32 R14, RZ, RZ, RZ ;  /* 0x000000ffff0e7224 */ /* 0x000fe200078e00ff */
[----:B------:R-:W-:Y:S01]  /*3e90*/  MOV R12, 0x1000 ;  /* 0x00001000000c7802 */ /* 0x000fe20000000f00 */
[----:B------:R-:W4:Y:S01]  /*3ea0*/  LDCU UR25, c[0x0][0x374] ;  /* 0x00006e80ff1977ac */ /* 0x000f220008000800 */
[----:B------:R-:W1:Y:S01]  /*3eb0*/  LDC.64 R2, c[0x0][0x888] ;  /* 0x00022200ff027b82 */ /* 0x000e620000000a00 */
[----:B------:R-:W4:Y:S01]  /*3ec0*/  LDCU UR16, c[0x0][0xb0c] ;  /* 0x00016180ff1077ac */ /* 0x000f220008000800 */
[----:B------:R-:W3:Y:S06]  /*3ed0*/  LDCU UR35, c[0x0][0xb20] ;  /* 0x00016400ff2377ac */ /* 0x000eec0008000800 */
[----:B------:R-:W1:Y:S01]  /*3ee0*/  LDC.64 R4, c[0x0][0x890] ;  /* 0x00022400ff047b82 */ /* 0x000e620000000a00 */
[----:B------:R-:W3:Y:S01]  /*3ef0*/  LDCU UR4, c[0x0][0xb30] ;  /* 0x00016600ff0477ac */ /* 0x000ee20008000800 */
[----:B------:R-:W-:Y:S01]  /*3f00*/  UMOV UR17, 0x400 ;  /* 0x0000040000117882 */ /* 0x000fe20000000000 */
[----:B--2---:R-:W-:-:S02]  /*3f10*/  UIMAD.WIDE.U32 UR32, UR26, UR28, URZ ;  /* 0x0000001c1a2072a5 */ /* 0x004fc4000f8e00ff */
[----:B----4-:R-:W-:Y:S02]  /*3f20*/  UIMAD.WIDE.U32 UR6, UR25, UR31, URZ ;  /* 0x0000001f190672a5 */ /* 0x010fe4000f8e00ff */
[----:B------:R-:W-:Y:S02]  /*3f30*/  ULEA UR17, UR48, UR17, 0x18 ;  /* 0x0000001130117291 */ /* 0x000fe4000f8ec0ff */
[----:B------:R-:W-:Y:S02]  /*3f40*/  UPLOP3.LUT UP3, UPT, UPT, UPT, UPT, 0x40, 0x4 ;  /* 0x000000000004789c */ /* 0x000fe40003f6e870 */
[----:B------:R-:W-:Y:S01]  /*3f50*/  UIADD3 UR5, UPT, UPT, UR17, 0x40, URZ ;  /* 0x0000004011057890 */ /* 0x000fe2000fffe0ff */
[----:B------:R-:W-:Y:S01]  /*3f60*/  UMOV UR32, UR33 ;  /* 0x0000002100207c82 */ /* 0x000fe20008000000 */
[----:B------:R-:W-:Y:S01]  /*3f70*/  UMOV UR27, UR7 ;  /* 0x00000007001b7c82 */ /* 0x000fe20008000000 */
[----:B------:R-:W-:Y:S02]  /*3f80*/  UISETP.GE.AND UP0, UPT, UR40, 0x1, UPT ;  /* 0x000000012800788c */ /* 0x000fe4000bf06270 */
[----:B------:R-:W-:Y:S01]  /*3f90*/  UISETP.NE.AND UP4, UPT, UR40, 0x1, UPT ;  /* 0x000000012800788c */ /* 0x000fe2000bf85270 */
[----:B------:R-:W2:Y:S01]  /*3fa0*/  LDCU.64 UR14, c[0x0][0xb28] ;  /* 0x00016500ff0e77ac */ /* 0x000ea20008000a00 */
[----:B------:R-:W-:-:S02]  /*3fb0*/  UISETP.NE.AND UP6, UPT, UR16, 0x1, UPT ;  /* 0x000000011000788c */ /* 0x000fc4000bfc5270 */
[----:B------:R-:W-:Y:S02]  /*3fc0*/  UISETP.NE.AND UP5, UPT, UR30, 0x1, UPT ;  /* 0x000000011e00788c */ /* 0x000fe4000bfa5270 */
[----:B------:R-:W-:Y:S02]  /*3fd0*/  UPRMT UR48, UR48, 0x654, UR5 ;  /* 0x0000065430307896 */ /* 0x000fe40008000005 */
[----:B------:R-:W-:Y:S02]  /*3fe0*/  USHF.R.U32.HI UR32, URZ, UR29, UR32 ;  /* 0x0000001dff207299 */ /* 0x000fe40008011620 */
[----:B---3--:R-:W-:Y:S02]  /*3ff0*/  USHF.R.U32.HI UR27, URZ, UR35, UR27 ;  /* 0x00000023ff1b7299 */ /* 0x008fe4000801161b */
[----:B------:R-:W-:-:S11]  /*4000*/  UISETP.NE.AND UP2, UPT, UR4, 0x1, UPT ;  /* 0x000000010400788c */ /* 0x000fd6000bf45270 */
.L_x_82:
[C---:B------:R-:W-:Y:S02]  /*4010*/  LEA R7, R14.reuse, UR17, 0x3 ;  /* 0x000000110e077c11 */ /* 0x040fe4000f8e18ff */
[----:B------:R-:W-:Y:S02]  /*4020*/  SHF.L.U32 R0, R13, 0x1f, RZ ;  /* 0x0000001f0d007819 */ /* 0x000fe400000006ff */
[----:B------:R-:W-:Y:S02]  /*4030*/  LEA R8, R14, UR17, 0x4 ;  /* 0x000000110e087c11 */ /* 0x000fe4000f8e20ff */
[----:B---3--:R-:W3:Y:S02]  /*4040*/  SYNCS.PHASECHK.TRANS64.TRYWAIT P0, [R7+URZ+0x60], R0 ;  /* 0x00006000070075a7 */ /* 0x008ee400080011ff */
[----:B---3--:R-:W-:Y:S05]  /*4050*/  @!P0 BRA `(.L_x_75) ;  /* 0x0000002c00a08947 */ /* 0x008fea0003800000 */
.L_x_129:
[----:B------:R-:W4:Y:S01]  /*4060*/  LDS.128 R8, [R8+0xf0] ;  /* 0x0000f00008087984 */ /* 0x000f220000000c00 */
[----:B------:R-:W-:Y:S01]  /*4070*/  UISETP.GE.AND UP0, UPT, UR40, 0x1, UPT ;  /* 0x000000012800788c */ /* 0x000fe2000bf06270 */
[----:B------:R-:W-:Y:S01]  /*4080*/  @!PT LDS RZ, [RZ] ;  /* 0x00000000fffff984 */ /* 0x000fe20000000800 */
[----:B------:R-:W-:Y:S01]  /*4090*/  @!PT LDS RZ, [RZ] ;  /* 0x00000000fffff984 */ /* 0x000fe20000000800 */
[----:B------:R-:W-:Y:S01]  /*40a0*/  @!PT LDS RZ, [RZ] ;  /* 0x00000000fffff984 */ /* 0x000fe20000000800 */
[----:B------:R-:W-:Y:S01]  /*40b0*/  @!PT LDS RZ, [RZ] ;  /* 0x00000000fffff984 */ /* 0x000fe20000000800 */
[----:B------:R1:W-:Y:S06]  /*40c0*/  MEMBAR.ALL.CTA ;  /* 0x0000000000007992 */ /* 0x0003ec0000008000 */
[----:B-1----:R-:W1:Y:S01]  /*40d0*/  FENCE.VIEW.ASYNC.S ;  /* 0x00000000000073c6 */ /* 0x002e620000000000 */
[----:B----4-:R-:W-:Y:S11]  /*40e0*/  LOP3.LUT P0, RZ, R10, 0x1, RZ, 0xc0, !PT ;  /* 0x000000010aff7812 */ /* 0x010ff6000780c0ff */
[----:B------:R-:W-:Y:S02]  /*40f0*/  @!UPT UIADD3 URZ, UPT, UPT, URZ, URZ, URZ ;  /* 0x000000fffffff290 */ /* 0x000fe4000fffe0ff */
[----:B-1----:R-:W-:Y:S01]  /*4100*/  VOTEU.ANY UP1, P0 ;  /* 0x0000000000ff7886 */ /* 0x002fe20000020100 */
[----:B------:R-:W-:Y:S11]  /*4110*/  PLOP3.LUT P0, PT, PT, PT, UP1, 0x80, 0x8 ;  /* 0x000000000008781c */ /* 0x000ff60003f0f018 */
[----:B------:R-:W-:Y:S02]  /*4120*/  @!UPT UIADD3 URZ, UPT, UPT, URZ, URZ, URZ ;  /* 0x000000fffffff290 */ /* 0x000fe4000fffe0ff */
[----:B---3--:R-:W-:Y:S02]  /*4130*/  @P0 SHF.R.U32.HI R0, RZ, 0x10, R9 ;  /* 0x00000010ff000819 */ /* 0x008fe40000011609 */
[----:B------:R-:W-:Y:S02]  /*4140*/  @P0 MOV R6, R8 ;  /* 0x0000000800060202 */ /* 0x000fe40000000f00 */
[----:B------:R-:W-:Y:S01]  /*4150*/  @P0 R2UR UR4, R0 ;  /* 0x00000000000402ca */ /* 0x000fe200000e0000 */
[----:B------:R-:W-:Y:S01]  /*4160*/  VIADD R0, R7, 0x70 ;  /* 0x0000007007007836 */ /* 0x000fe20000000000 */
[----:B------:R-:W-:Y:S02]  /*4170*/  @P0 LOP3.LUT R8, R9, 0xffff, RZ, 0xc0, !PT ;  /* 0x0000ffff09080812 */ /* 0x000fe400078ec0ff */
[----:B------:R-:W-:Y:S02]  /*4180*/  @P0 R2UR UR6, R6 ;  /* 0x00000000060602ca */ /* 0x000fe400000e0000 */
[----:B------:R-:W-:Y:S02]  /*4190*/  PRMT R0, RZ, 0x654, R0 ;  /* 0x00000654ff007816 */ /* 0x000fe40000000000 */
[----:B------:R-:W-:Y:S02]  /*41a0*/  @P0 R2UR UR5, R8 ;  /* 0x00000000080502ca */ /* 0x000fe400000e0000 */
[----:B------:R1:W-:Y:S03]  /*41b0*/  SYNCS.ARRIVE.TRANS64.RED.A1T0 RZ, [R0+URZ], RZ ;  /* 0x000000ff00ff79a7 */ /* 0x0003e600081004ff */
[----:B------:R-:W-:Y:S04]  /*41c0*/  @UP1 UMOV UR24, UR4 ;  /* 0x0000000400181c82 */ /* 0x000fe80008000000 */
[----:B------:R-:W-:Y:S04]  /*41d0*/  @UP1 UMOV UR13, UR6 ;  /* 0x00000006000d1c82 */ /* 0x000fe80008000000 */
[----:B------:R-:W-:Y:S01]  /*41e0*/  @UP1 UMOV UR7, UR5 ;  /* 0x0000000500071c82 */ /* 0x000fe20008000000 */
[----:B------:R-:W-:Y:S05]  /*41f0*/  BRA.U !UP0, `(.L_x_76) ;  /* 0x0000000108a47547 */ /* 0x000fea000b800000 */
[----:B------:R-:W-:Y:S02]  /*4200*/  UIMAD.WIDE.U32 UR10, UR7, UR31, URZ ;  /* 0x0000001f070a72a5 */ /* 0x000fe4000f8e00ff */
[----:B------:R-:W-:Y:S02]  /*4210*/  UIMAD.WIDE.U32 UR18, UR13, UR28, URZ ;  /* 0x0000001c0d1272a5 */ /* 0x000fe4000f8e00ff */
[----:B------:R-:W-:Y:S02]  /*4220*/  USEL UR4, UR25, UR27, !UP5 ;  /* 0x0000001b19047287 */ /* 0x000fe4000e800000 */
[----:B------:R-:W-:Y:S02]  /*4230*/  USEL UR8, UR26, UR32, !UP6 ;  /* 0x000000201a087287 */ /* 0x000fe4000f000000 */
[----:B--2---:R-:W-:Y:S02]  /*4240*/  UIMAD.WIDE.U32 UR20, UR4, UR14, URZ ;  /* 0x0000000e041472a5 */ /* 0x004fe4000f8e00ff */
[----:B------:R-:W-:Y:S01]  /*4250*/  UIMAD.WIDE.U32 UR22, UR8, UR14, URZ ;  /* 0x0000000e081672a5 */ /* 0x000fe2000f8e00ff */
[----:B------:R-:W-:Y:S02]  /*4260*/  UMOV UR5, UR11 ;  /* 0x0000000b00057c82 */ /* 0x000fe40008000000 */
[----:B------:R-:W-:Y:S03]  /*4270*/  USHF.R.U32.HI UR6, URZ, UR35, UR5 ;  /* 0x00000023ff067299 */ /* 0x000fe60008011605 */
[----:B------:R-:W-:Y:S01]  /*4280*/  UMOV UR5, UR19 ;  /* 0x0000001300057c82 */ /* 0x000fe20008000000 */
[----:B------:R-:W-:Y:S02]  /*4290*/  USEL UR6, UR7, UR6, !UP5 ;  /* 0x0000000607067287 */ /* 0x000fe4000e800000 */
[----:B------:R-:W-:Y:S02]  /*42a0*/  USHF.R.U32.HI UR9, URZ, UR29, UR5 ;  /* 0x0000001dff097299 */ /* 0x000fe40008011605 */
[----:B------:R-:W-:Y:S01]  /*42b0*/  UIMAD.WIDE.U32 UR10, UR6, UR14, URZ ;  /* 0x0000000e060a72a5 */ /* 0x000fe2000f8e00ff */
[----:B------:R-:W-:Y:S02]  /*42c0*/  UMOV UR5, UR21 ;  /* 0x0000001500057c82 */ /* 0x000fe40008000000 */
[----:B------:R-:W-:Y:S03]  /*42d0*/  @UP4 USHF.R.U32.HI UR4, URZ, UR15, UR5 ;  /* 0x0000000fff044299 */ /* 0x000fe60008011605 */
[----:B------:R-:W-:Y:S01]  /*42e0*/  UMOV UR5, UR23 ;  /* 0x0000001700057c82 */ /* 0x000fe20008000000 */
[----:B------:R-:W-:Y:S02]  /*42f0*/  UIMAD UR4, UR40, UR4, URZ ;  /* 0x00000004280472a4 */ /* 0x000fe4000f8e02ff */
[----:B------:R-:W-:Y:S02]  /*4300*/  @UP4 USHF.R.U32.HI UR8, URZ, UR15, UR5 ;  /* 0x0000000fff084299 */ /* 0x000fe40008011605 */
[----:B------:R-:W-:Y:S02]  /*4310*/  USEL UR5, UR13, UR9, !UP6 ;  /* 0x000000090d057287 */ /* 0x000fe4000f000000 */
[----:B------:R-:W-:Y:S02]  /*4320*/  UIMAD UR9, UR40, UR8, URZ ;  /* 0x00000008280972a4 */ /* 0x000fe4000f8e02ff */
[----:B------:R-:W-:Y:S03]  /*4330*/  UISETP.GE.AND UP0, UPT, UR6, UR4, UPT ;  /* 0x000000040600728c */ /* 0x000fe6000bf06270 */
[----:B------:R-:W-:Y:S01]  /*4340*/  UMOV UR4, UR11 ;  /* 0x0000000b00047c82 */ /* 0x000fe20008000000 */
[----:B------:R-:W-:Y:S02]  /*4350*/  UISETP.GE.OR UP0, UPT, UR5, UR9, UP0 ;  /* 0x000000090500728c */ /* 0x000fe40008706670 */
[----:B------:R-:W-:Y:S02]  /*4360*/  USHF.R.U32.HI UR4, URZ, UR15, UR4 ;  /* 0x0000000fff047299 */ /* 0x000fe40008011604 */
[----:B------:R-:W-:Y:S02]  /*4370*/  UIMAD.WIDE.U32 UR10, UR5, UR14, URZ ;  /* 0x0000000e050a72a5 */ /* 0x000fe4000f8e00ff */
[----:B------:R-:W-:Y:S04]  /*4380*/  USEL UR12, UR6, UR4, !UP4 ;  /* 0x00000004060c7287 */ /* 0x000fe8000e000000 */
[----:B------:R-:W-:Y:S01]  /*4390*/  UIADD3 UR9, UPT, UPT, -UR12, URZ, URZ ;  /* 0x000000ff0c097290 */ /* 0x000fe2000fffe1ff */
[----:B------:R-:W-:Y:S02]  /*43a0*/  @!UP0 UMOV UR4, UR11 ;  /* 0x0000000b00048c82 */ /* 0x000fe40008000000 */
[----:B------:R-:W-:Y:S02]  /*43b0*/  @!UP0 USHF.R.U32.HI UR4, URZ, UR15, UR4 ;  /* 0x0000000fff048299 */ /* 0x000fe40008011604 */
[----:B------:R-:W-:Y:S02]  /*43c0*/  UIMAD UR9, UR40, UR9, UR6 ;  /* 0x00000009280972a4 */ /* 0x000fe4000f8e0206 */
[----:B------:R-:W-:Y:S04]  /*43d0*/  @!UP0 USEL UR4, UR5, UR4, !UP4 ;  /* 0x0000000405048287 */ /* 0x000fe8000e000000 */
[----:B------:R-:W-:Y:S02]  /*43e0*/  @!UP0 UIMAD UR9, UR8, UR9, UR4 ;  /* 0x00000009080982a4 */ /* 0x000fe4000f8e0204 */
[----:B------:R-:W-:Y:S02]  /*43f0*/  @!UP0 UIADD3 UR10, UPT, UPT, UR12, -UR4, URZ ;  /* 0x800000040c0a8290 */ /* 0x000fe4000fffe0ff */
[----:B------:R-:W-:Y:S02]  /*4400*/  UIADD3 UR4, UPT, UPT, -UR5, URZ, URZ ;  /* 0x000000ff05047290 */ /* 0x000fe4000fffe1ff */
[----:B------:R-:W-:Y:S02]  /*4410*/  UIADD3 UR8, UPT, UPT, -UR6, URZ, URZ ;  /* 0x000000ff06087290 */ /* 0x000fe4000fffe1ff */
[----:B------:R-:W-:Y:S02]  /*4420*/  @!UP0 UIMAD UR6, UR10, UR40, UR5 ;  /* 0x000000280a0682a4 */ /* 0x000fe4000f8e0205 */
[----:B------:R-:W-:Y:S02]  /*4430*/  UIMAD UR13, UR16, UR4, UR13 ;  /* 0x00000004100d72a4 */ /* 0x000fe4000f8e020d */
[----:B------:R-:W-:Y:S01]  /*4440*/  UIMAD UR7, UR30, UR8, UR7 ;  /* 0x000000081e0772a4 */ /* 0x000fe2000f8e0207 */
[----:B------:R-:W-:Y:S02]  /*4450*/  @!UP0 UMOV UR5, UR9 ;  /* 0x0000000900058c82 */ /* 0x000fe40008000000 */
[----:B------:R-:W-:Y:S02]  /*4460*/  UIMAD UR13, UR5, UR16, UR13 ;  /* 0x00000010050d72a4 */ /* 0x000fe4000f8e020d */
[----:B------:R-:W-:Y:S11]  /*4470*/  UIMAD UR7, UR6, UR30, UR7 ;  /* 0x0000001e060772a4 */ /* 0x000ff6000f8e0207 */
[----:B------:R-:W-:Y:S01]  /*4480*/  @!UPT UIADD3 URZ, UPT, UPT, URZ, URZ, URZ ;  /* 0x000000fffffff290 */ /* 0x000fe2000fffe0ff */
.L_x_76:
[----:B------:R-:W3:Y:S01]  /*4490*/  @!UP2 LDCU.128 UR20, c[0x0][0xb10] ;  /* 0x00016200ff14a7ac */ /* 0x000ee20008000c00 */
[C---:B------:R-:W-:Y:S02]  /*44a0*/  ISETP.NE.U32.AND P1, PT, R4.reuse, RZ, PT ;  /* 0x000000ff0400720c */ /* 0x040fe40003f25070 */
[----:B------:R-:W-:Y:S02]  /*44b0*/  ISETP.NE.U32.AND P0, PT, R4, RZ, PT ;  /* 0x000000ff0400720c */ /* 0x000fe40003f05070 */
[C---:B------:R-:W-:Y:S02]  /*44c0*/  ISETP.NE.AND.EX P1, PT, R5.reuse, RZ, PT, P1 ;  /* 0x000000ff0500720c */ /* 0x040fe40003f25310 */
[----:B------:R-:W-:Y:S01]  /*44d0*/  ISETP.NE.AND.EX P0, PT, R5, RZ, PT, P0 ;  /* 0x000000ff0500720c */ /* 0x000fe20003f05300 */
[----:B------:R-:W4:Y:S01]  /*44e0*/  @!UP2 LDCU UR5, c[0x0][0xb0c] ;  /* 0x00016180ff05a7ac */ /* 0x000f220008000800 */
[----:B------:R-:W-:Y:S01]  /*44f0*/  SHF.L.U32 R6, R15, 0x1f, RZ ;  /* 0x0000001f0f067819 */ /* 0x000fe200000006ff */
[----:B---3--:R-:W-:Y:S07]  /*4500*/  UIMAD.WIDE.U32 UR8, UR13, UR20, URZ ;  /* 0x000000140d0872a5 */ /* 0x008fee000f8e00ff */
[----:B------:R-:W-:Y:S01]  /*4510*/  @!UP2 UMOV UR4, UR9 ;  /* 0x000000090004ac82 */ /* 0x000fe20008000000 */
[----:B----4-:R-:W-:Y:S02]  /*4520*/  @!UP2 UISETP.NE.AND UP0, UPT, UR5, 0x1, UPT ;  /* 0x000000010500a88c */ /* 0x010fe4000bf05270 */
[----:B------:R-:W-:Y:S02]  /*4530*/  @!UP2 USHF.R.U32.HI UR4, URZ, UR21, UR4 ;  /* 0x00000015ff04a299 */ /* 0x000fe40008011604 */
[----:B------:R-:W-:Y:S02]  /*4540*/  UIMAD.WIDE.U32 UR8, UR7, UR23, URZ ;  /* 0x00000017070872a5 */ /* 0x000fe4000f8e00ff */
[----:B------:R-:W-:Y:S02]  /*4550*/  @!UP2 USEL UR10, UR13, UR4, !UP0 ;  /* 0x000000040d0aa287 */ /* 0x000fe4000c000000 */
[----:B------:R-:W-:Y:S03]  /*4560*/  @!UP2 UISETP.NE.AND UP0, UPT, UR22, 0x1, UPT ;  /* 0x000000011600a88c */ /* 0x000fe6000bf05270 */
[----:B------:R-:W-:Y:S02]  /*4570*/  @!UP2 UMOV UR6, UR9 ;  /* 0x000000090006ac82 */ /* 0x000fe40008000000 */
[----:B------:R-:W3:Y:S02]  /*4580*/  @!UP2 LDCU UR4, c[0x0][0xb20] ;  /* 0x00016400ff04a7ac */ /* 0x000ee40008000800 */
[----:B---3--:R-:W-:Y:S04]  /*4590*/  @!UP2 USHF.R.U32.HI UR6, URZ, UR4, UR6 ;  /* 0x00000004ff06a299 */ /* 0x008fe80008011606 */
[----:B------:R-:W-:Y:S04]  /*45a0*/  @!UP2 USEL UR6, UR7, UR6, !UP0 ;  /* 0x000000060706a287 */ /* 0x000fe8000c000000 */
[----:B------:R-:W-:Y:S02]  /*45b0*/  @!UP2 UIADD3 UR4, UPT, UPT, -UR10, UR6, URZ ;  /* 0x000000060a04a290 */ /* 0x000fe4000fffe1ff */
[----:B------:R-:W-:Y:S02]  /*45c0*/  @!UP2 UIADD3 UR6, UPT, UPT, UR10, -UR6, URZ ;  /* 0x800000060a06a290 */ /* 0x000fe4000fffe0ff */
[----:B------:R-:W-:Y:S02]  /*45d0*/  @!UP2 UIMAD UR13, UR4, UR5, UR13 ;  /* 0x00000005040da2a4 */ /* 0x000fe4000f8e020d */
[----:B------:R-:W-:Y:S01]  /*45e0*/  @!UP2 UIMAD UR7, UR6, UR22, UR7 ;  /* 0x000000160607a2a4 */ /* 0x000fe2000f8e0207 */
[----:B------:R-:W-:Y:S11]  /*45f0*/  BRA.U UP3, `(.L_x_77) ;  /* 0x0000000103107547 */ /* 0x000ff6000b800000 */
[----:B------:R-:W-:Y:S04]  /*4600*/  MOV R7, UR34 ;  /* 0x0000002200077c02 */ /* 0x000fe80008000f00 */
[----:B------:R-:W-:Y:S04]  /*4610*/  SHF.L.U32 R7, R7, 0x1f, RZ ;  /* 0x0000001f07077819 */ /* 0x000fe800000006ff */
[----:B------:R-:W3:Y:S02]  /*4620*/  SYNCS.PHASECHK.TRANS64.TRYWAIT P2, [UR17+0x58], R7 ;  /* 0x00005807ff0075a7 */ /* 0x000ee40008041111 */
[----:B---3--:R-:W-:Y:S05]  /*4630*/  @!P2 BRA `(.L_x_78) ;  /* 0x00000028003ca947 */ /* 0x008fea0003800000 */
.L_x_77:
[----:B------:R-:W-:Y:S05]  /*4640*/  @!P1 BRA `(.L_x_79) ;  /* 0x0000000000309947 */ /* 0x000fea0003800000 */
[----:B------:R-:W-:Y:S01]  /*4650*/  ISETP.NE.U32.AND P1, PT, R2, RZ, PT ;  /* 0x000000ff0200720c */ /* 0x000fe20003f25070 */
[----:B------:R-:W3:Y:S01]  /*4660*/  LDCU.64 UR4, c[0x0][0x358] ;  /* 0x00006b00ff0477ac */ /* 0x000ee20008000a00 */
[----:B------:R-:W-:Y:S02]  /*4670*/  IMAD.MOV.U32 R79, RZ, RZ, 0x1 ;  /* 0x00000001ff4f7424 */ /* 0x000fe400078e00ff */
[----:B------:R-:W-:Y:S11]  /*4680*/  ISETP.NE.AND.EX P1, PT, R3, RZ, PT, P1 ;  /* 0x000000ff0300720c */ /* 0x000ff60003f25310 */
[----:B------:R-:W-:Y:S02]  /*4690*/  @!UPT UIADD3 URZ, UPT, UPT, URZ, URZ, URZ ;  /* 0x000000fffffff290 */ /* 0x000fe4000fffe0ff */
[----:B------:R-:W4:Y:S01]  /*46a0*/  @P1 LDC.64 R8, c[0x0][0x888] ;  /* 0x00022200ff081b82 */ /* 0x000f220000000a00 */
[----:B-1----:R-:W-:Y:S04]  /*46b0*/  @P1 IMAD R0, R4, UR36, RZ ;  /* 0x0000002404001c24 */ /* 0x002fe8000f8e02ff */
[----:B----4-:R-:W-:Y:S04]  /*46c0*/  @P1 IMAD.WIDE R8, R0, 0x4, R8 ;  /* 0x0000000400081825 */ /* 0x010fe800078e0208 */
[----:B------:R-:W-:Y:S01]  /*46d0*/  HFMA2 R0, -RZ, RZ, 0, 5.9604644775390625e-08 ;  /* 0x00000001ff007431 */ /* 0x000fe200000001ff */
[----:B---3-5:R3:W5:Y:S04]  /*46e0*/  @P1 LDG.E R39, desc[UR4][R8.64] ;  /* 0x0000000408271981 */ /* 0x028768000c1e1900 */
[----:B------:R-:W-:Y:S01]  /*46f0*/  @!P1 PRMT R79, R0, 0x7610, R79 ;  /* 0x00007610004f9816 */ /* 0x000fe2000000004f */
[----:B---3--:R-:W4:Y:S06]  /*4700*/  @!P1 LDC R39, c[0x0][0x880] ;  /* 0x00022000ff279b82 */ /* 0x008f2c0000000800 */
.L_x_79:
[----:B----45:R-:W-:Y:S01]  /*4710*/  @!P0 FSETP.EQ.AND P1, PT, R39, RZ, PT ;  /* 0x000000ff2700820b */ /* 0x030fe20003f22000 */
[----:B------:R-:W-:Y:S01]  /*4720*/  @!UPT UIADD3 URZ, UPT, UPT, URZ, URZ, URZ ;  /* 0x000000fffffff290 */ /* 0x000fe2000fffe0ff */
[----:B------:R-:W-:Y:S11]  /*4730*/  @!P0 BRA `(.L_x_80) ;  /* 0x0000000000188947 */ /* 0x000ff60003800000 */
[----:B------:R-:W-:Y:S02]  /*4740*/  LOP3.LUT P0, RZ, R79, 0xff, RZ, 0xc0, !PT ;  /* 0x000000ff4fff7812 */ /* 0x000fe4000780c0ff */
[----:B------:R-:W-:Y:S04]  /*4750*/  ISETP.NE.U32.AND P1, PT, R2, RZ, PT ;  /* 0x000000ff0200720c */ /* 0x000fe80003f25070 */
[----:B------:R-:W-:Y:S04]  /*4760*/  ISETP.NE.AND.EX P1, PT, R3, RZ, PT, P1 ;  /* 0x000000ff0300720c */ /* 0x000fe80003f25310 */
[----:B------:R-:W-:Y:S03]  /*4770*/  PLOP3.LUT P1, PT, P1, PT, PT, 0x8, 0x80 ;  /* 0x000000000080781c */ /* 0x000fe60000f2e170 */
[----:B------:R-:W-:Y:S11]  /*4780*/  @P0 FSETP.EQ.AND P1, PT, R39, RZ, PT ;  /* 0x000000ff2700020b */ /* 0x000ff60003f22000 */
[----:B------:R-:W-:Y:S02]  /*4790*/  @!UPT UIADD3 URZ, UPT, UPT, URZ, URZ, URZ ;  /* 0x000000fffffff290 */ /* 0x000fe4000fffe0ff */
.L_x_80:
[----:B------:R-:W3:Y:S01]  /*47a0*/  SYNCS.PHASECHK.TRANS64.TRYWAIT P0, [UR17+0x48], R6 ;  /* 0x00004806ff0075a7 */ /* 0x000ee20008001111 */
[----:B------:R-:W-:Y:S02]  /*47b0*/  ELECT P2, URZ, PT ;  /* 0x0000000000ff782f */ /* 0x000fe40003840000 */
[----:B------:R-:W-:Y:S01]  /*47c0*/  IADD3 R14, PT, PT, R14, 0x1, RZ ;  /* 0x000000010e0e7810 */ /* 0x000fe20007ffe0ff */
[----:B---3--:R-:W-:Y:S10]  /*47d0*/  @!P0 BRA `(.L_x_81) ;  /* 0x0000002400ec8947 */ /* 0x008ff40003800000 */
.L_x_132:
[----:B------:R-:W-:Y:S01]  /*47e0*/  PLOP3.LUT P1, PT, P1, P2, PT, 0xf2, 0x2f ;  /* 0x00000000002f781c */ /* 0x000fe20000f25e72 */
[----:B------:R-:W-:Y:S01]  /*47f0*/  UMOV UR18, 0x0 ;  /* 0x0000000000127882 */ /* 0x000fe20000000000 */
[----:B------:R-:W-:Y:S01]  /*4800*/  UMOV UR19, 0x10000000 ;  /* 0x1000000000137882 */ /* 0x000fe20000000000 */
[----:B------:R-:W-:Y:S01]  /*4810*/  UMOV UR12, UR36 ;  /* 0x00000024000c7c82 */ /* 0x000fe20008000000 */
[----:B------:R-:W-:Y:S01]  /*4820*/  LOP3.LUT R15, R15, 0x1, RZ, 0x3c, !PT ;  /* 0x000000010f0f7812 */ /* 0x000fe200078e3cff */
[----:B------:R-:W-:Y:S01]  /*4830*/  UPLOP3.LUT UP3, UPT, UPT, UPT, UPT, 0x80, 0x8 ;  /* 0x000000000008789c */ /* 0x000fe20003f6f070 */
[----:B------:R-:W-:Y:S07]  /*4840*/  UMOV UR36, UR24 ;  /* 0x0000001800247c82 */ /* 0x000fee0008000000 */
[----:B-1----:R-:W-:Y:S01]  /*4850*/  @!P1 IADD3 R6, P0, PT, R16, 0x580, RZ ;  /* 0x0000058010069810 */ /* 0x002fe20007f1e0ff */
[----:B------:R-:W-:Y:S03]  /*4860*/  VOTEU.ALL UP0, P1 ;  /* 0x0000000000ff7886 */ /* 0x000fe60000800000 */
[----:B------:R-:W-:Y:S01]  /*4870*/  @!P1 R2UR UR5, R6 ;  /* 0x00000000060592ca */ /* 0x000fe200000e0000 */
[----:B------:R-:W-:Y:S01]  /*4880*/  @!P1 IMAD.X R0, RZ, RZ, R17, P0 ;  /* 0x000000ffff009224 */ /* 0x000fe200000e0611 */
[----:B------:R-:W-:Y:S01]  /*4890*/  @!UP0 USHF.L.U32 UR10, UR45, 0x6, URZ ;  /* 0x000000062d0a8899 */ /* 0x000fe200080006ff */
[----:B------:R-:W-:Y:S01]  /*48a0*/  ISETP.NE.AND P0, PT, R14, 0x2, PT ;  /* 0x000000020e00780c */ /* 0x000fe20003f05270 */
[----:B------:R-:W-:Y:S02]  /*48b0*/  @!UP0 USHF.L.U32 UR11, UR46, 0x6, URZ ;  /* 0x000000062e0b8899 */ /* 0x000fe400080006ff */
[----:B------:R-:W-:Y:S01]  /*48c0*/  @!P1 R2UR UR4, R0 ;  /* 0x00000000000492ca */ /* 0x000fe200000e0000 */
[----:B------:R-:W-:Y:S01]  /*48d0*/  @!UP0 UIADD3 UR8, UPT, UPT, UR17, 0x200, URZ ;  /* 0x0000020011088890 */ /* 0x000fe2000fffe0ff */
[----:B------:R-:W-:Y:S01]  /*48e0*/  SEL R0, RZ, 0x1, P0 ;  /* 0x00000001ff007807 */ /* 0x000fe20000000000 */
[----:B------:R-:W-:Y:S01]  /*48f0*/  @!UP0 UIADD3 UR9, UPT, UPT, UR17, 0x40, URZ ;  /* 0x0000004011098890 */ /* 0x000fe2000fffe0ff */
[----:B------:R-:W-:Y:S01]  /*4900*/  SEL R14, R14, RZ, P0 ;  /* 0x000000ff0e0e7207 */ /* 0x000fe20000000000 */
[----:B------:R-:W-:Y:S01]  /*4910*/  VOTEU.ALL UP0, P1 ;  /* 0x0000000000ff7886 */ /* 0x000fe20000800000 */
[----:B------:R-:W-:Y:S01]  /*4920*/  LOP3.LUT R13, R13, R0, RZ, 0x3c, !PT ;  /* 0x000000000d0d7212 */ /* 0x000fe200078e3cff */
[----:B------:R-:W-:Y:S01]  /*4930*/  IMAD.U32 R6, RZ, RZ, UR5 ;  /* 0x00000005ff067e24 */ /* 0x000fe2000f8e00ff */
[----:B------:R-:W-:Y:S02]  /*4940*/  UIADD3 UR45, UPT, UPT, UR7, UR60, URZ ;  /* 0x0000003c072d7290 */ /* 0x000fe4000fffe0ff */
[----:B------:R-:W-:Y:S03]  /*4950*/  UIADD3 UR46, UPT, UPT, UR13, UR57, URZ ;  /* 0x000000390d2e7290 */ /* 0x000fe6000fffe0ff */
[----:B------:R-:W-:Y:S01]  /*4960*/  IMAD.U32 R7, RZ, RZ, UR4 ;  /* 0x00000004ff077e24 */ /* 0x000fe2000f8e00ff */
[----:B------:R-:W-:Y:S04]  /*4970*/  @!P1 R2UR UR4, R6 ;  /* 0x00000000060492ca */ /* 0x000fe800000e0000 */
[----:B------:R-:W-:Y:S11]  /*4980*/  @!P1 R2UR UR5, R7 ;  /* 0x00000000070592ca */ /* 0x000ff600000e0000 */
[----:B------:R-:W-:Y:S02]  /*4990*/  @!UPT UIADD3 URZ, UPT, UPT, URZ, URZ, URZ ;  /* 0x000000fffffff290 */ /* 0x000fe4000fffe0ff */
[----:B------:R3:W-:Y:S01]  /*49a0*/  @!UP0 UTMALDG.3D [UR8], [UR4], desc[UR18] ;  /* 0x00001208040085b4 */ /* 0x0007e20008011000 */
[----:B------:R3:W-:Y:S01]  /*49b0*/  @!P1 SYNCS.ARRIVE.TRANS64.RED.A0TR RZ, [UR17+0x40], R12 ;  /* 0x0000400cffff99a7 */ /* 0x0007e20008300411 */
[----:B------:R-:W-:Y:S01]  /*49c0*/  SYNCS.ARRIVE.TRANS64.RED.A1T0 RZ, [UR48], RZ ;  /* 0x000000ffffff79a7 */ /* 0x000fe20008100430 */
[----:B------:R-:W-:Y:S05]  /*49d0*/  BRA.U UP1, `(.L_x_82) ;  /* 0xfffffff5018c7547 */ /* 0x000fea000b83ffff */
[----:B------:R-:W-:Y:S07]  /*49e0*/  MOV R0, UR17 ;  /* 0x0000001100007c02 */ /* 0x000fee0008000f00 */
.L_x_83:
[----:B-1----:R-:W-:-:S04]  /*49f0*/  SHF.L.U32 R2, R15, 0x1f, RZ ;  /* 0x0000001f0f027819 */ /* 0x002fc800000006ff */
[----:B------:R1:W4:Y:S03]  /*4a00*/  SYNCS.PHASECHK.TRANS64.TRYWAIT P0, [R0+URZ+0x48], R2 ;  /* 0x00004802000075a7 */ /* 0x00032600080011ff */
[----:B----4-:R-:W-:Y:S05]  /*4a10*/  @!P0 NANOSLEEP.SYNCS 0x989680 ;  /* 0x009896800000895d */ /* 0x010fea0003900000 */
[----:B------:R-:W4:Y:S02]  /*4a20*/  @!P0 SYNCS.PHASECHK.TRANS64 P0, [R0+URZ+0x48], R2 ;  /* 0x00004802000085a7 */ /* 0x000f2400080010ff */
[----:B--234-:R-:W-:Y:S05]  /*4a30*/  @P0 EXIT ;  /* 0x000000000000094d */ /* 0x01cfea0003800000 */
[----:B------:R-:W-:Y:S05]  /*4a40*/  BRA `(.L_x_83) ;  /* 0xfffffffc00e87947 */ /* 0x000fea000383ffff */
.L_x_74:
[----:B------:R-:W-:-:S06]  /*4a50*/  UISETP.GE.AND UP0, UPT, UR22, 0x4, UPT ;  /* 0x000000041600788c */ /* 0x000fcc000bf06270 */
[----:B------:R-:W-:-:S13]  /*4a60*/  PLOP3.LUT P0, PT, PT, PT, UP0, 0x80, 0x8 ;  /* 0x000000000008781c */ /* 0x000fda0003f0f008 */
[----:B-1----:R-:W-:Y:S05]  /*4a70*/  @!P0 EXIT ;  /* 0x000000000000894d */ /* 0x002fea0003800000 */
[----:B------:R-:W-:Y:S01]  /*4a80*/  BAR.SYNC.DEFER_BLOCKING 0x6, 0xa0 ;  /* 0x0182800000007b1d */ /* 0x000fe20000010000 */
[C---:B------:R-:W-:Y:S02]  /*4a90*/  IMAD.SHL.U32 R7, R76.reuse, 0x40, RZ ;  /* 0x000000404c077824 */ /* 0x040fe400078e00ff */
[----:B------:R-:W-:Y:S02]  /*4aa0*/  HFMA2 R81, -RZ, RZ, 0, 0 ;  /* 0x00000000ff517431 */ /* 0x000fe400000001ff */
[C---:B------:R-:W-:Y:S01]  /*4ab0*/  IMAD.SHL.U32 R4, R76.reuse, 0x20, RZ ;  /* 0x000000204c047824 */ /* 0x040fe200078e00ff */
[----:B------:R-:W-:Y:S01]  /*4ac0*/  CS2R R82, SRZ ;  /* 0x0000000000527805 */ /* 0x000fe2000001ff00 */
[----:B------:R-:W-:Y:S01]  /*4ad0*/  IMAD.SHL.U32 R6, R76, 0x2, RZ ;  /* 0x000000024c067824 */ /* 0x000fe200078e00ff */
[----:B------:R-:W-:Y:S01]  /*4ae0*/  UMOV UR44, 0x400 ;  /* 0x00000400002c7882 */ /* 0x000fe20000000000 */
[----:B------:R-:W-:Y:S01]  /*4af0*/  LOP3.LUT R5, R7, 0x180, RZ, 0xc0, !PT ;  /* 0x0000018007057812 */ /* 0x000fe200078ec0ff */
[----:B------:R-:W-:Y:S01]  /*4b00*/  ULEA UR44, UR48, UR44, 0x18 ;  /* 0x0000002c302c7291 */ /* 0x000fe2000f8ec0ff */
[----:B------:R-:W-:Y:S01]  /*4b10*/  LOP3.LUT R4, R4, 0xc00, RZ, 0xc0, !PT ;  /* 0x00000c0004047812 */ /* 0x000fe200078ec0ff */
[----:B------:R-:W1:Y:S01]  /*4b20*/  LDC.64 R72, c[0x0][0x888] ;  /* 0x00022200ff487b82 */ /* 0x000e620000000a00 */
[----:B------:R-:W-:Y:S01]  /*4b30*/  LOP3.LUT R6, R5, 0x20, R6, 0xf8, !PT ;  /* 0x0000002005067812 */ /* 0x000fe200078ef806 */
[----:B------:R-:W-:Y:S01]  /*4b40*/  IMAD.SHL.U32 R5, R76, 0x8, RZ ;  /* 0x000000084c057824 */ /* 0x000fe200078e00ff */
[----:B------:R-:W-:Y:S01]  /*4b50*/  LOP3.LUT R4, R4, 0x40, R7, 0xf8, !PT ;  /* 0x0000004004047812 */ /* 0x000fe200078ef807 */
[----:B------:R-:W-:Y:S01]  /*4b60*/  IMAD.U32 R37, R76, 0x10000, RZ ;  /* 0x000100004c257824 */ /* 0x000fe200078e00ff */
[----:B------:R-:W-:Y:S01]  /*4b70*/  UIADD3 UR4, UPT, UPT, UR44, 0x1200, URZ ;  /* 0x000012002c047890 */ /* 0x000fe2000fffe0ff */
[----:B------:R-:W-:Y:S01]  /*4b80*/  IMAD.MOV.U32 R36, RZ, RZ, RZ ;  /* 0x000000ffff247224 */ /* 0x000fe200078e00ff */
[----:B------:R-:W-:Y:S01]  /*4b90*/  LOP3.LUT R5, R6, 0x30, R5, 0x78, !PT ;  /* 0x0000003006057812 */ /* 0x000fe200078e7805 */
[----:B------:R-:W2:Y:S01]  /*4ba0*/  LDC.64 R74, c[0x0][0x890] ;  /* 0x00022400ff4a7b82 */ /* 0x000ea20000000a00 */
[----:B------:R-:W-:Y:S01]  /*4bb0*/  LOP3.LUT R4, R4, 0x200, R7, 0xf8, !PT ;  /* 0x0000020004047812 */ /* 0x000fe200078ef807 */
[----:B------:R-:W-:Y:S01]  /*4bc0*/  IMAD.MOV.U32 R84, RZ, RZ, RZ ;  /* 0x000000ffff547224 */ /* 0x000fe200078e00ff */
[----:B------:R-:W-:Y:S01]  /*4bd0*/  LOP3.LUT R37, R37, 0x600000, RZ, 0xc0, !PT ;  /* 0x0060000025257812 */ /* 0x000fe200078ec0ff */
[----:B------:R-:W-:Y:S01]  /*4be0*/  IMAD.U32 R85, RZ, RZ, UR4 ;  /* 0x00000004ff557e24 */ /* 0x000fe2000f8e00ff */
[----:B------:R-:W-:Y:S01]  /*4bf0*/  LOP3.LUT R78, R4, R5, RZ, 0xfc, !PT ;  /* 0x00000005044e7212 */ /* 0x000fe200078efcff */
[----:B------:R-:W3:Y:S01]  /*4c00*/  LDS R0, [UR44+0x110] ;  /* 0x0001102cff007984 */ /* 0x000ee20008000800 */
[----:B------:R-:W-:Y:S01]  /*4c10*/  IMAD.SHL.U32 R4, R76, 0x10, RZ ;  /* 0x000000104c047824 */ /* 0x000fe200078e00ff */
[----:B------:R-:W4:Y:S01]  /*4c20*/  LDC.64 R70, c[0x0][0x8b0] ;  /* 0x00022c00ff467b82 */ /* 0x000f220000000a00 */
[----:B------:R-:W-:Y:S01]  /*4c30*/  IADD3 R77, PT, PT, R78, UR44, RZ ;  /* 0x0000002c4e4d7c10 */ /* 0x000fe2000fffe0ff */
[----:B------:R-:W1:Y:S02]  /*4c40*/  LDCU UR50, c[0x0][0x370] ;  /* 0x00006e00ff3277ac */ /* 0x000e640008000800 */
[----:B------:R-:W-:Y:S01]  /*4c50*/  LOP3.LUT R4, R4, 0x20, RZ, 0xc0, !PT ;  /* 0x0000002004047812 */ /* 0x000fe200078ec0ff */
[----:B------:R-:W1:Y:S03]  /*4c60*/  LDCU.64 UR62, c[0x0][0x348] ;  /* 0x00006900ff3e77ac */ /* 0x000e660008000a00 */
[----:B------:R-:W1:Y:S01]  /*4c70*/  LDC.64 R68, c[0x0][0x8a8] ;  /* 0x00022a00ff447b82 */ /* 0x000e620000000a00 */
[----:B------:R-:W-:Y:S01]  /*4c80*/  IADD3 R77, PT, PT, -R4, 0x200, R77 ;  /* 0x00000200044d7810 */ /* 0x000fe20007ffe14d */
[----:B------:R-:W1:Y:S01]  /*4c90*/  LDCU UR41, c[0x0][0xb0c] ;  /* 0x00016180ff2977ac */ /* 0x000e620008000800 */
[----:B------:R-:W1:Y:S01]  /*4ca0*/  LDCU UR39, c[0x0][0xb30] ;  /* 0x00016600ff2777ac */ /* 0x000e620008000800 */
[----:B------:R-:W1:Y:S01]  /*4cb0*/  LDCU.64 UR58, c[0x0][0x888] ;  /* 0x00011100ff3a77ac */ /* 0x000e620008000a00 */
[----:B------:R-:W1:Y:S01]  /*4cc0*/  LDCU.64 UR42, c[0x0][0xb28] ;  /* 0x00016500ff2a77ac */ /* 0x000e620008000a00 */
[----:B------:R-:W1:Y:S01]  /*4cd0*/  LDCU.128 UR52, c[0x0][0xb10] ;  /* 0x00016200ff3477ac */ /* 0x000e620008000c00 */
[----:B------:R-:W1:Y:S01]  /*4ce0*/  LDCU UR49, c[0x0][0x374] ;  /* 0x00006e80ff3177ac */ /* 0x000e620008000800 */
[----:B------:R-:W-:Y:S01]  /*4cf0*/  UIADD3 UR56, UPT, UPT, UR44, 0x200, URZ ;  /* 0x000002002c387890 */ /* 0x000fe2000fffe0ff */
[----:B---3--:R-:W-:-:S11]  /*4d00*/  IMAD.IADD R37, R0, 0x1, R37 ;  /* 0x0000000100257824 */ /* 0x008fd600078e0225 */
.L_x_101:
[----:B------:R-:W-:Y:S02]  /*4d10*/  LEA R3, R81, UR44, 0x3 ;  /* 0x0000002c51037c11 */ /* 0x000fe4000f8e18ff */
[----:B------:R-:W-:Y:S02]  /*4d20*/  SHF.L.U32 R0, R83, 0x1f, RZ ;  /* 0x0000001f53007819 */ /* 0x000fe400000006ff */
[----:B-1----:R-:W-:Y:S02]  /*4d30*/  LEA R4, R81, UR44, 0x4 ;  /* 0x0000002c51047c11 */ /* 0x002fe4000f8e20ff */
[----:B------:R-:W3:Y:S02]  /*4d40*/  SYNCS.PHASECHK.TRANS64.TRYWAIT P0, [R3+URZ+0x60], R0 ;  /* 0x00006000030075a7 */ /* 0x000ee400080011ff */
[----:B--23--:R-:W-:Y:S05]  /*4d50*/  @!P0 BRA `(.L_x_84) ;  /* 0x0000002000a48947 */ /* 0x00cfea0003800000 */
.L_x_133:
[----:B------:R-:W1:Y:S01]  /*4d60*/  LDS.128 R4, [R4+0xf0] ;  /* 0x0000f00004047984 */ /* 0x000e620000000c00 */
[----:B------:R-:W-:Y:S01]  /*4d70*/  UISETP.GE.AND UP0, UPT, UR40, 0x1, UPT ;  /* 0x000000012800788c */ /* 0x000fe2000bf06270 */
[----:B------:R-:W-:Y:S01]  /*4d80*/  @!PT LDS RZ, [RZ] ;  /* 0x00000000fffff984 */ /* 0x000fe20000000800 */
[----:B------:R-:W-:Y:S01]  /*4d90*/  @!PT LDS RZ, [RZ] ;  /* 0x00000000fffff984 */ /* 0x000fe20000000800 */
[----:B------:R-:W-:Y:S01]  /*4da0*/  @!PT LDS RZ, [RZ] ;  /* 0x00000000fffff984 */ /* 0x000fe20000000800 */
[----:B------:R-:W-:Y:S01]  /*4db0*/  @!PT LDS RZ, [RZ] ;  /* 0x00000000fffff984 */ /* 0x000fe20000000800 */
[----:B------:R2:W-:Y:S06]  /*4dc0*/  MEMBAR.ALL.CTA ;  /* 0x0000000000007992 */ /* 0x0005ec0000008000 */
[----:B--2---:R-:W2:Y:S01]  /*4dd0*/  FENCE.VIEW.ASYNC.S ;  /* 0x00000000000073c6 */ /* 0x004ea20000000000 */
[----:B-1----:R-:W-:Y:S11]  /*4de0*/  LOP3.LUT P0, RZ, R6, 0x1, RZ, 0xc0, !PT ;  /* 0x0000000106ff7812 */ /* 0x002ff6000780c0ff */
[----:B------:R-:W-:Y:S02]  /*4df0*/  @!UPT UIADD3 URZ, UPT, UPT, URZ, URZ, URZ ;  /* 0x000000fffffff290 */ /* 0x000fe4000fffe0ff */
[----:B--2---:R-:W-:Y:S01]  /*4e00*/  VOTEU.ANY UP1, P0 ;  /* 0x0000000000ff7886 */ /* 0x004fe20000020100 */
[----:B------:R-:W-:Y:S01]  /*4e10*/  PLOP3.LUT P0, PT, PT, PT, UP1, 0x80, 0x8 ;  /* 0x000000000008781c */ /* 0x000fe20003f0f018 */
[----:B------:R-:W-:Y:S11]  /*4e20*/  UP2UR UR47, UPR, URZ, 0x2 ;  /* 0x00000002ff2f7883 */ /* 0x000ff60008000000 */
[----:B------:R-:W-:Y:S01]  /*4e30*/  @!UPT UIADD3 URZ, UPT, UPT, URZ, URZ, URZ ;  /* 0x000000fffffff290 */ /* 0x000fe2000fffe0ff */
        /* <DEDUP_REMOVED lines=13> */
[----:B------:R-:W2:Y:S01]  /*4f10*/  LDCU UR12, c[0x0][0xb20] ;  /* 0x00016400ff0c77ac */ /* 0x000ea20008000800 */
[----:B------:R-:W-:Y:S02]  /*4f20*/  UIMAD.WIDE.U32 UR4, UR49, UR55, URZ ;  /* 0x00000037310472a5 */ /* 0x000fe4000f8e00ff */
[----:B------:R-:W-:Y:S02]  /*4f30*/  UIMAD.WIDE.U32 UR6, UR50, UR52, URZ ;  /* 0x00000034320672a5 */ /* 0x000fe4000f8e00ff */
[----:B------:R-:W-:Y:S02]  /*4f40*/  UISETP.NE.AND UP0, UPT, UR54, 0x1, UPT ;  /* 0x000000013600788c */ /* 0x000fe4000bf05270 */
[----:B------:R-:W-:Y:S02]  /*4f50*/  UIMAD.WIDE.U32 UR8, UR37, UR55, URZ ;  /* 0x00000037250872a5 */ /* 0x000fe4000f8e00ff */
[----:B------:R-:W-:Y:S02]  /*4f60*/  UIMAD.WIDE.U32 UR10, UR38, UR52, URZ ;  /* 0x00000034260a72a5 */ /* 0x000fe4000f8e00ff */
[----:B------:R-:W-:Y:S02]  /*4f70*/  UISETP.NE.AND UP1, UPT, UR41, 0x1, UPT ;  /* 0x000000012900788c */ /* 0x000fe4000bf25270 */
[----:B------:R-:W-:Y:S01]  /*4f80*/  UISETP.NE.AND UP2, UPT, UR40, 0x1, UPT ;  /* 0x000000012800788c */ /* 0x000fe2000bf45270 */
[----:B------:R-:W-:Y:S02]  /*4f90*/  UMOV UR4, UR5 ;  /* 0x0000000500047c82 */ /* 0x000fe40008000000 */
[----:B--2---:R-:W-:Y:S03]  /*4fa0*/  USHF.R.U32.HI UR5, URZ, UR12, UR4 ;  /* 0x0000000cff057299 */ /* 0x004fe60008011604 */
[----:B------:R-:W-:Y:S02]  /*4fb0*/  UMOV UR4, UR7 ;  /* 0x0000000700047c82 */ /* 0x000fe40008000000 */
[----:B------:R-:W-:Y:S02]  /*4fc0*/  USHF.R.U32.HI UR7, URZ, UR53, UR4 ;  /* 0x00000035ff077299 */ /* 0x000fe40008011604 */
[----:B------:R-:W-:Y:S02]  /*4fd0*/  USEL UR4, UR49, UR5, !UP0 ;  /* 0x0000000531047287 */ /* 0x000fe4000c000000 */
[----:B------:R-:W-:Y:S01]  /*4fe0*/  USEL UR7, UR50, UR7, !UP1 ;  /* 0x0000000732077287 */ /* 0x000fe2000c800000 */
[----:B------:R-:W-:Y:S01]  /*4ff0*/  UMOV UR5, UR9 ;  /* 0x0000000900057c82 */ /* 0x000fe20008000000 */
[----:B------:R-:W-:Y:S02]  /*5000*/  UIMAD.WIDE.U32 UR8, UR4, UR42, URZ ;  /* 0x0000002a040872a5 */ /* 0x000fe4000f8e00ff */
[----:B------:R-:W-:Y:S03]  /*5010*/  USHF.R.U32.HI UR6, URZ, UR12, UR5 ;  /* 0x0000000cff067299 */ /* 0x000fe60008011605 */
[----:B------:R-:W-:Y:S01]  /*5020*/  UMOV UR5, UR11 ;  /* 0x0000000b00057c82 */ /* 0x000fe20008000000 */
[----:B------:R-:W-:Y:S02]  /*5030*/  UIMAD.WIDE.U32 UR10, UR7, UR42, URZ ;  /* 0x0000002a070a72a5 */ /* 0x000fe4000f8e00ff */
[----:B------:R-:W-:Y:S02]  /*5040*/  USHF.R.U32.HI UR12, URZ, UR53, UR5 ;  /* 0x00000035ff0c7299 */ /* 0x000fe40008011605 */
[----:B------:R-:W-:Y:S01]  /*5050*/  USEL UR6, UR37, UR6, !UP0 ;  /* 0x0000000625067287 */ /* 0x000fe2000c000000 */
[----:B------:R-:W-:Y:S02]  /*5060*/  UMOV UR5, UR9 ;  /* 0x0000000900057c82 */ /* 0x000fe40008000000 */
[----:B------:R-:W-:Y:S01]  /*5070*/  UMOV UR10, UR11 ;  /* 0x0000000b000a7c82 */ /* 0x000fe20008000000 */
[----:B------:R-:W-:Y:S02]  /*5080*/  @UP2 USHF.R.U32.HI UR4, URZ, UR43, UR5 ;  /* 0x0000002bff042299 */ /* 0x000fe40008011605 */
[----:B------:R-:W-:Y:S02]  /*5090*/  @UP2 USHF.R.U32.HI UR7, URZ, UR43, UR10 ;  /* 0x0000002bff072299 */ /* 0x000fe4000801160a */
[----:B------:R-:W-:Y:S02]  /*50a0*/  UIMAD UR4, UR40, UR4, URZ ;  /* 0x00000004280472a4 */ /* 0x000fe4000f8e02ff */
[----:B------:R-:W-:Y:S02]  /*50b0*/  UIMAD.WIDE.U32 UR10, UR6, UR42, URZ ;  /* 0x0000002a060a72a5 */ /* 0x000fe4000f8e00ff */
[----:B------:R-:W-:Y:S02]  /*50c0*/  USEL UR5, UR38, UR12, !UP1 ;  /* 0x0000000c26057287 */ /* 0x000fe4000c800000 */
[----:B------:R-:W-:Y:S02]  /*50d0*/  UIMAD UR8, UR40, UR7, URZ ;  /* 0x00000007280872a4 */ /* 0x000fe4000f8e02ff */
[----:B------:R-:W-:Y:S03]  /*50e0*/  UISETP.GE.AND UP0, UPT, UR6, UR4, UPT ;  /* 0x000000040600728c */ /* 0x000fe6000bf06270 */
[----:B------:R-:W-:Y:S01]  /*50f0*/  UMOV UR4, UR11 ;  /* 0x0000000b00047c82 */ /* 0x000fe20008000000 */
[----:B------:R-:W-:Y:S02]  /*5100*/  UISETP.GE.OR UP0, UPT, UR5, UR8, UP0 ;  /* 0x000000080500728c */ /* 0x000fe40008706670 */
[----:B------:R-:W-:Y:S02]  /*5110*/  USHF.R.U32.HI UR4, URZ, UR43, UR4 ;  /* 0x0000002bff047299 */ /* 0x000fe40008011604 */
[----:B------:R-:W-:Y:S02]  /*5120*/  UIMAD.WIDE.U32 UR8, UR5, UR42, URZ ;  /* 0x0000002a050872a5 */ /* 0x000fe4000f8e00ff */
[----:B------:R-:W-:Y:S02]  /*5130*/  USEL UR11, UR6, UR4, !UP2 ;  /* 0x00000004060b7287 */ /* 0x000fe4000d000000 */
[----:B------:R-:W-:Y:S02]  /*5140*/  UIADD3 UR8, UPT, UPT, -UR5, URZ, URZ ;  /* 0x000000ff05087290 */ /* 0x000fe4000fffe1ff */
[----:B------:R-:W-:Y:S01]  /*5150*/  UIADD3 UR10, UPT, UPT, -UR11, URZ, URZ ;  /* 0x000000ff0b0a7290 */ /* 0x000fe2000fffe1ff */
[----:B------:R-:W-:Y:S01]  /*5160*/  @!UP0 UMOV UR4, UR9 ;  /* 0x0000000900048c82 */ /* 0x000fe20008000000 */
[----:B------:R-:W-:Y:S02]  /*5170*/  UIADD3 UR9, UPT, UPT, -UR6, URZ, URZ ;  /* 0x000000ff06097290 */ /* 0x000fe4000fffe1ff */
[----:B------:R-:W-:Y:S02]  /*5180*/  @!UP0 USHF.R.U32.HI UR4, URZ, UR43, UR4 ;  /* 0x0000002bff048299 */ /* 0x000fe40008011604 */
[----:B------:R-:W-:Y:S02]  /*5190*/  UIMAD UR10, UR40, UR10, UR6 ;  /* 0x0000000a280a72a4 */ /* 0x000fe4000f8e0206 */
[----:B------:R-:W-:Y:S04]  /*51a0*/  @!UP0 USEL UR4, UR5, UR4, !UP2 ;  /* 0x0000000405048287 */ /* 0x000fe8000d000000 */
[----:B------:R-:W-:Y:S02]  /*51b0*/  @!UP0 UIMAD UR10, UR7, UR10, UR4 ;  /* 0x0000000a070a82a4 */ /* 0x000fe4000f8e0204 */
[----:B------:R-:W-:Y:S02]  /*51c0*/  @!UP0 UIADD3 UR11, UPT, UPT, UR11, -UR4, URZ ;  /* 0x800000040b0b8290 */ /* 0x000fe4000fffe0ff */
[----:B------:R-:W-:Y:S02]  /*51d0*/  UIMAD UR7, UR41, UR8, UR38 ;  /* 0x00000008290772a4 */ /* 0x000fe4000f8e0226 */
[----:B------:R-:W-:Y:S02]  /*51e0*/  @!UP0 UIMAD UR6, UR11, UR40, UR5 ;  /* 0x000000280b0682a4 */ /* 0x000fe4000f8e0205 */
[----:B------:R-:W-:Y:S01]  /*51f0*/  UIMAD UR4, UR54, UR9, UR37 ;  /* 0x00000009360472a4 */ /* 0x000fe2000f8e0225 */
[----:B------:R-:W-:Y:S02]  /*5200*/  @!UP0 UMOV UR5, UR10 ;  /* 0x0000000a00058c82 */ /* 0x000fe40008000000 */
[----:B------:R-:W-:Y:S02]  /*5210*/  UIMAD UR38, UR5, UR41, UR7 ;  /* 0x00000029052672a4 */ /* 0x000fe4000f8e0207 */
[----:B------:R-:W-:Y:S11]  /*5220*/  UIMAD UR37, UR6, UR54, UR4 ;  /* 0x00000036062572a4 */ /* 0x000ff6000f8e0204 */
[----:B------:R-:W-:Y:S01]  /*5230*/  @!UPT UIADD3 URZ, UPT, UPT, URZ, URZ, URZ ;  /* 0x000000fffffff290 */ /* 0x000fe2000fffe0ff */
.L_x_85:
[----:B------:R-:W-:Y:S01]  /*5240*/  UISETP.NE.AND UP0, UPT, UR39, 0x1, UPT ;  /* 0x000000012700788c */ /* 0x000fe2000bf05270 */
[----:B------:R-:W-:Y:S10]  /*5250*/  IADD3 R81, PT, PT, R81, 0x1, RZ ;  /* 0x0000000151517810 */ /* 0x000ff40007ffe0ff */
[----:B------:R-:W2:Y:S01]  /*5260*/  @!UP0 LDCU.128 UR12, c[0x0][0xb10] ;  /* 0x00016200ff0c87ac */ /* 0x000ea20008000c00 */
[----:B------:R-:W3:Y:S01]  /*5270*/  @!UP0 LDCU UR5, c[0x0][0xb0c] ;  /* 0x00016180ff0587ac */ /* 0x000ee20008000800 */
[----:B------:R-:W4:Y:S01]  /*5280*/  @!UP0 LDCU UR10, c[0x0][0xb20] ;  /* 0x00016400ff0a87ac */ /* 0x000f220008000800 */
[----:B--2---:R-:W-:Y:S02]  /*5290*/  UIMAD.WIDE.U32 UR8, UR38, UR12, URZ ;  /* 0x0000000c260872a5 */ /* 0x004fe4000f8e00ff */
[----:B------:R-:W-:Y:S02]  /*52a0*/  UIMAD.WIDE.U32 UR6, UR37, UR15, URZ ;  /* 0x0000000f250672a5 */ /* 0x000fe4000f8e00ff */
[----:B------:R-:W-:Y:S03]  /*52b0*/  @!UP0 UISETP.NE.AND UP1, UPT, UR14, 0x1, UPT ;  /* 0x000000010e00888c */ /* 0x000fe6000bf25270 */
[----:B------:R-:W-:Y:S01]  /*52c0*/  @!UP0 UMOV UR4, UR9 ;  /* 0x0000000900048c82 */ /* 0x000fe20008000000 */
[----:B---3--:R-:W-:Y:S02]  /*52d0*/  @!UP0 UISETP.NE.AND UP2, UPT, UR5, 0x1, UPT ;  /* 0x000000010500888c */ /* 0x008fe4000bf45270 */
[----:B------:R-:W-:Y:S01]  /*52e0*/  @!UP0 USHF.R.U32.HI UR4, URZ, UR13, UR4 ;  /* 0x0000000dff048299 */ /* 0x000fe20008011604 */
[----:B------:R-:W-:Y:S02]  /*52f0*/  @!UP0 UMOV UR6, UR7 ;  /* 0x0000000700068c82 */ /* 0x000fe40008000000 */
[----:B----4-:R-:W-:Y:S02]  /*5300*/  @!UP0 USHF.R.U32.HI UR6, URZ, UR10, UR6 ;  /* 0x0000000aff068299 */ /* 0x010fe40008011606 */
[----:B------:R-:W-:Y:S02]  /*5310*/  @!UP0 USEL UR7, UR38, UR4, !UP2 ;  /* 0x0000000426078287 */ /* 0x000fe4000d000000 */
[----:B------:R-:W-:Y:S04]  /*5320*/  @!UP0 USEL UR6, UR37, UR6, !UP1 ;  /* 0x0000000625068287 */ /* 0x000fe8000c800000 */
[----:B------:R-:W-:Y:S02]  /*5330*/  @!UP0 UIADD3 UR4, UPT, UPT, -UR7, UR6, URZ ;  /* 0x0000000607048290 */ /* 0x000fe4000fffe1ff */
[----:B------:R-:W-:Y:S02]  /*5340*/  @!UP0 UIADD3 UR6, UPT, UPT, UR7, -UR6, URZ ;  /* 0x8000000607068290 */ /* 0x000fe4000fffe0ff */
[----:B------:R-:W-:Y:S02]  /*5350*/  @!UP0 UIMAD UR38, UR4, UR5, UR38 ;  /* 0x00000005042682a4 */ /* 0x000fe4000f8e0226 */
[----:B------:R-:W-:Y:S02]  /*5360*/  @!UP0 UIMAD UR37, UR6, UR14, UR37 ;  /* 0x0000000e062582a4 */ /* 0x000fe4000f8e0225 */
[----:B------:R-:W-:Y:S09]  /*5370*/  ULOP3.LUT UP0, URZ, UR56, 0x1b0, URZ, 0xc0, !UPT ;  /* 0x000001b038ff7892 */ /* 0x000ff2000f80c0ff */
[----:B------:R-:W-:Y:S05]  /*5380*/  BRA.U !UP0, `(.L_x_86) ;  /* 0x0000000108407547 */ /* 0x000fea000b800000 */
[----:B------:R-:W2:Y:S01]  /*5390*/  LDCU.64 UR8, c[0x4][0x80] ;  /* 0x01001000ff0877ac */ /* 0x000ea20008000a00 */
[----:B------:R-:W-:Y:S01]  /*53a0*/  MOV R3, 0x0 ;  /* 0x0000000000037802 */ /* 0x000fe20000000f00 */
[----:B------:R-:W-:Y:S02]  /*53b0*/  HFMA2 R12, -RZ, RZ, 0, 5.9604644775390625e-08 ;  /* 0x00000001ff0c7431 */ /* 0x000fe400000001ff */
[----:B------:R-:W-:Y:S02]  /*53c0*/  IMAD.MOV.U32 R8, RZ, RZ, 0x70 ;  /* 0x00000070ff087424 */ /* 0x000fe400078e00ff */
[----:B------:R-:W-:Y:S01]  /*53d0*/  IMAD.MOV.U32 R13, RZ, RZ, RZ ;  /* 0x000000ffff0d7224 */ /* 0x000fe200078e00ff */
[----:B------:R-:W3:Y:S01]  /*53e0*/  LDCU.64 UR6, c[0x4][0x88] ;  /* 0x01001100ff0677ac */ /* 0x000ee20008000a00 */
[----:B------:R-:W4:Y:S01]  /*53f0*/  LDC.64 R2, c[0x4][R3] ;  /* 0x0100000003027b82 */ /* 0x000f220000000a00 */
[----:B------:R-:W1:Y:S01]  /*5400*/  LDCU.64 UR4, c[0x4][0x8] ;  /* 0x01000100ff0477ac */ /* 0x000e620008000a00 */
[----:B--2---:R-:W-:Y:S01]  /*5410*/  MOV R5, UR9 ;  /* 0x0000000900057c02 */ /* 0x004fe20008000f00 */
[----:B------:R-:W-:Y:S01]  /*5420*/  IMAD.U32 R4, RZ, RZ, UR8 ;  /* 0x00000008ff047e24 */ /* 0x000fe2000f8e00ff */
[----:B---3--:R-:W-:Y:S01]  /*5430*/  MOV R7, UR7 ;  /* 0x0000000700077c02 */ /* 0x008fe20008000f00 */
[----:B------:R-:W-:Y:S01]  /*5440*/  IMAD.U32 R6, RZ, RZ, UR6 ;  /* 0x00000006ff067e24 */ /* 0x000fe2000f8e00ff */
[----:B-1----:R-:W-:Y:S01]  /*5450*/  MOV R11, UR5 ;  /* 0x00000005000b7c02 */ /* 0x002fe20008000f00 */
[----:B------:R-:W-:Y:S02]  /*5460*/  IMAD.U32 R10, RZ, RZ, UR4 ;  /* 0x00000004ff0a7e24 */ /* 0x000fe4000f8e00ff */
[----:B------:R-:W-:Y:S07]  /*5470*/  LEPC R20, `(.L_x_86) ;  /* 0x000000001014794e */ /* 0x000fee0000000000 */
[----:B----45:R-:W-:Y:S05]  /*5480*/  CALL.ABS.NOINC R2 ;  /* 0x0000000002007343 */ /* 0x030fea0003c00000 */
.L_x_86:
[----:B------:R-:W-:Y:S01]  /*5490*/  LOP3.LUT P0, RZ, R85, 0x1b0, RZ, 0xc0, !PT ;  /* 0x000001b055ff7812 */ /* 0x000fe2000780c0ff */
[----:B------:R-:W-:Y:S11]  /*54a0*/  BSSY.RECONVERGENT B6, `(.L_x_87) ;  /* 0x0000013000067945 */ /* 0x000ff60003800200 */
[----:B------:R-:W-:Y:S01]  /*54b0*/  @!UPT UIADD3 URZ, UPT, UPT, URZ, URZ, URZ ;  /* 0x000000fffffff290 */ /* 0x000fe2000fffe0ff */
[----:B------:R-:W-:Y:S05]  /*54c0*/  @!P0 BRA `(.L_x_88) ;  /* 0x0000000000408947 */ /* 0x000fea0003800000 */
        /* <DEDUP_REMOVED lines=16> */
.L_x_88:
[----:B------:R-:W-:Y:S05]  /*55d0*/  BSYNC.RECONVERGENT B6 ;  /* 0x0000000000067941 */ /* 0x000fea0003800200 */
.L_x_87:
[----:B------:R-:W-:Y:S01]  /*55e0*/  ISETP.NE.U32.AND P3, PT, R74, RZ, PT ;  /* 0x000000ff4a00720c */ /* 0x000fe20003f65070 */
[----:B------:R-:W-:Y:S01]  /*55f0*/  UISETP.NE.AND UP1, UPT, UR61, URZ, UPT ;  /* 0x000000ff3d00728c */ /* 0x000fe2000bf25270 */
[----:B------:R-:W-:Y:S02]  /*5600*/  ISETP.NE.U32.AND P4, PT, R70, RZ, PT ;  /* 0x000000ff4600720c */ /* 0x000fe40003f85070 */
[----:B------:R-:W-:Y:S02]  /*5610*/  ISETP.NE.AND.EX P3, PT, R75, RZ, PT, P3 ;  /* 0x000000ff4b00720c */ /* 0x000fe40003f65330 */
[----:B------:R-:W-:Y:S02]  /*5620*/  PLOP3.LUT P1, PT, PT, PT, PT, 0x8, 0x80 ;  /* 0x000000000080781c */ /* 0x000fe40003f2e170 */
[----:B------:R-:W-:Y:S02]  /*5630*/  PLOP3.LUT P0, PT, PT, PT, UP1, 0x80, 0x8 ;  /* 0x000000000008781c */ /* 0x000fe40003f0f018 */
[----:B------:R-:W-:Y:S02]  /*5640*/  ISETP.NE.AND.EX P4, PT, R71, RZ, PT, P4 ;  /* 0x000000ff4700720c */ /* 0x000fe40003f85340 */
[----:B------:R-:W2:Y:S09]  /*5650*/  @UP1 LDCU.64 UR4, c[0x0][0x888] ;  /* 0x00011100ff0417ac */ /* 0x000eb20008000a00 */
[----:B------:R-:W-:Y:S01]  /*5660*/  @P0 PLOP3.LUT P1, PT, P3, PT, PT, 0x80, 0x8 ;  /* 0x000000000008081c */ /* 0x000fe20001f2f070 */
[----:B--2---:R-:W-:Y:S04]  /*5670*/  @UP1 UISETP.NE.U32.AND UP0, UPT, UR4, URZ, UPT ;  /* 0x000000ff0400128c */ /* 0x004fe8000bf05070 */
[----:B------:R-:W-:Y:S04]  /*5680*/  @UP1 UISETP.NE.AND.EX UP0, UPT, UR5, URZ, UPT, UP0 ;  /* 0x000000ff0500128c */ /* 0x000fe8000bf05300 */
[----:B------:R-:W-:Y:S01]  /*5690*/  @UP1 USEL UR4, URZ, 0xffffffff, UP0 ;  /* 0xffffffffff041887 */ /* 0x000fe20008000000 */
[----:B------:R-:W-:Y:S11]  /*56a0*/  @!P3 BRA `(.L_x_89) ;  /* 0x000000000030b947 */ /* 0x000ff60003800000 */
[----:B------:R-:W-:Y:S01]  /*56b0*/  ISETP.NE.U32.AND P2, PT, R72, RZ, PT ;  /* 0x000000ff4800720c */ /* 0x000fe20003f45070 */
[----:B------:R-:W2:Y:S01]  /*56c0*/  LDCU.64 UR6, c[0x0][0x358] ;  /* 0x00006b00ff0677ac */ /* 0x000ea20008000a00 */
[----:B------:R-:W-:Y:S02]  /*56d0*/  IMAD.MOV.U32 R79, RZ, RZ, 0x1 ;  /* 0x00000001ff4f7424 */ /* 0x000fe400078e00ff */
[----:B------:R-:W-:Y:S11]  /*56e0*/  ISETP.NE.AND.EX P2, PT, R73, RZ, PT, P2 ;  /* 0x000000ff4900720c */ /* 0x000ff60003f45320 */
[----:B------:R-:W-:Y:S02]  /*56f0*/  @!UPT UIADD3 URZ, UPT, UPT, URZ, URZ, URZ ;  /* 0x000000fffffff290 */ /* 0x000fe4000fffe0ff */
[----:B------:R-:W3:Y:S01]  /*5700*/  @P2 LDC.64 R2, c[0x0][0x888] ;  /* 0x00022200ff022b82 */ /* 0x000ee20000000a00 */
[----:B-1----:R-:W-:Y:S04]  /*5710*/  @P2 IMAD R0, R74, UR36, RZ ;  /* 0x000000244a002c24 */ /* 0x002fe8000f8e02ff */
[----:B---3--:R-:W-:Y:S04]  /*5720*/  @P2 IMAD.WIDE R2, R0, 0x4, R2 ;  /* 0x0000000400022825 */ /* 0x008fe800078e0202 */
[----:B------:R-:W-:Y:S01]  /*5730*/  HFMA2 R0, -RZ, RZ, 0, 5.9604644775390625e-08 ;  /* 0x00000001ff007431 */ /* 0x000fe200000001ff */
[----:B--2--5:R2:W5:Y:S04]  /*5740*/  @P2 LDG.E R39, desc[UR6][R2.64] ;  /* 0x0000000602272981 */ /* 0x024568000c1e1900 */
[----:B------:R-:W-:Y:S01]  /*5750*/  @!P2 PRMT R79, R0, 0x7610, R79 ;  /* 0x00007610004fa816 */ /* 0x000fe2000000004f */
[----:B--2---:R-:W3:Y:S06]  /*5760*/  @!P2 LDC R39, c[0x0][0x880] ;  /* 0x00022000ff27ab82 */ /* 0x004eec0000000800 */
.L_x_89:
[----:B------:R-:W-:Y:S05]  /*5770*/  @!P4 BRA `(.L_x_90) ;  /* 0x000000000024c947 */ /* 0x000fea0003800000 */
[----:B------:R-:W-:Y:S01]  /*5780*/  ISETP.NE.U32.AND P2, PT, R68, RZ, PT ;  /* 0x000000ff4400720c */ /* 0x000fe20003f45070 */
[----:B------:R-:W2:Y:S03]  /*5790*/  LDCU.64 UR6, c[0x0][0x358] ;  /* 0x00006b00ff0677ac */ /* 0x000ea60008000a00 */
[----:B------:R-:W-:Y:S11]  /*57a0*/  ISETP.NE.AND.EX P2, PT, R69, RZ, PT, P2 ;  /* 0x000000ff4500720c */ /* 0x000ff60003f45320 */
[----:B------:R-:W-:Y:S02]  /*57b0*/  @!UPT UIADD3 URZ, UPT, UPT, URZ, URZ, URZ ;  /* 0x000000fffffff290 */ /* 0x000fe4000fffe0ff */
[----:B------:R-:W4:Y:S01]  /*57c0*/  @P2 LDC.64 R2, c[0x0][0x8a8] ;  /* 0x00022a00ff022b82 */ /* 0x000f220000000a00 */
[----:B-1----:R-:W-:Y:S04]  /*57d0*/  @P2 IMAD R0, R70, UR36, RZ ;  /* 0x0000002446002c24 */ /* 0x002fe8000f8e02ff */
[----:B----4-:R-:W-:Y:S05]  /*57e0*/  @P2 IMAD.WIDE R2, R0, 0x4, R2 ;  /* 0x0000000400022825 */ /* 0x010fea00078e0202 */
[----:B--2--5:R2:W5:Y:S02]  /*57f0*/  @P2 LDG.E R38, desc[UR6][R2.64] ;  /* 0x0000000602262981 */ /* 0x024564000c1e1900 */
[----:B--2---:R-:W4:Y:S02]  /*5800*/  @!P2 LDC R38, c[0x0][0x8a0] ;  /* 0x00022800ff26ab82 */ /* 0x004f240000000800 */
.L_x_90:
[----:B---3-5:R-:W-:Y:S01]  /*5810*/  @P0 FSETP.NEU.AND P4, PT, R39, RZ, PT ;  /* 0x000000ff2700020b */ /* 0x028fe20003f8d000 */
[----:B-1----:R-:W-:Y:S01]  /*5820*/  IMAD.U32 R0, RZ, RZ, UR4 ;  /* 0x00000004ff007e24 */ /* 0x002fe2000f8e00ff */
[----:B------:R-:W-:Y:S01]  /*5830*/  @P0 LOP3.LUT P2, RZ, R79, 0xff, RZ, 0xc0, !PT ;  /* 0x000000ff4fff0812 */ /* 0x000fe2000784c0ff */
[----:B------:R-:W-:Y:S01]  /*5840*/  BSSY B1, `(.L_x_91) ;  /* 0x0000039000017945 */ /* 0x000fe20003800000 */
[----:B------:R-:W-:Y:S02]  /*5850*/  @P0 SEL R2, RZ, 0xffffffff, P4 ;  /* 0xffffffffff020807 */ /* 0x000fe40002000000 */
[----:B------:R-:W-:Y:S02]  /*5860*/  CS2R R66, SRZ ;  /* 0x0000000000427805 */ /* 0x000fe4000001ff00 */
[----:B------:R-:W-:Y:S02]  /*5870*/  LEA R22, R36, UR44, 0x3 ;  /* 0x0000002c24167c11 */ /* 0x000fe4000f8e18ff */
[----:B------:R-:W-:Y:S02]  /*5880*/  CS2R R64, SRZ ;  /* 0x0000000000407805 */ /* 0x000fe4000001ff00 */
[----:B------:R-:W-:Y:S02]  /*5890*/  @P1 SEL R2, R0, R2, !P2 ;  /* 0x0000000200021207 */ /* 0x000fe40005000000 */
[----:B------:R-:W-:Y:S02]  /*58a0*/  CS2R R18, SRZ ;  /* 0x0000000000127805 */ /* 0x000fe4000001ff00 */
[----:B------:R-:W-:Y:S02]  /*58b0*/  SHF.L.U32 R3, R84, 0x1f, RZ ;  /* 0x0000001f54037819 */ /* 0x000fe400000006ff */
[----:B------:R-:W-:Y:S02]  /*58c0*/  CS2R R16, SRZ ;  /* 0x0000000000107805 */ /* 0x000fe4000001ff00 */
[----:B------:R-:W-:Y:S02]  /*58d0*/  @P0 LOP3.LUT R2, R2, 0x1, RZ, 0xc0, !PT ;  /* 0x0000000102020812 */ /* 0x000fe400078ec0ff */
[----:B------:R-:W-:Y:S02]  /*58e0*/  PLOP3.LUT P5, PT, PT, PT, PT, 0x8, 0x80 ;  /* 0x000000000080781c */ /* 0x000fe40003fae170 */
[----:B------:R-:W-:Y:S02]  /*58f0*/  ISETP.NE.U32.OR P1, PT, R2, 0x1, !P0 ;  /* 0x000000010200780c */ /* 0x000fe40004725470 */
[----:B------:R-:W-:Y:S11]  /*5900*/  LEA.HI R2, R36, R36, RZ, 0x1 ;  /* 0x0000002424027211 */ /* 0x000ff600078f08ff */
[----:B------:R-:W-:Y:S04]  /*5910*/  @P1 SHF.L.U32 R0, R82, 0x1f, RZ ;  /* 0x0000001f52001819 */ /* 0x000fe800000006ff */
[----:B------:R1:W2:Y:S01]  /*5920*/  @P1 SYNCS.PHASECHK.TRANS64.TRYWAIT P0, [UR44+0x40], R0 ;  /* 0x00004000ff0015a7 */ /* 0x0002a2000800112c */
[----:B------:R3:W3:Y:S01]  /*5930*/  SYNCS.PHASECHK.TRANS64.TRYWAIT P4, [R22+URZ+0x80], R3 ;  /* 0x00008003160075a7 */ /* 0x0006e200080811ff */
[C---:B-1----:R-:W-:Y:S01]  /*5940*/  IMAD.SHL.U32 R0, R2.reuse, 0x20, RZ ;  /* 0x0000002002007824 */ /* 0x042fe200078e00ff */
[----:B------:R-:W-:Y:S04]  /*5950*/  LOP3.LUT R2, R2, 0xffe, RZ, 0xc0, !PT ;  /* 0x00000ffe02027812 */ /* 0x000fe800078ec0ff */
[----:B------:R-:W-:Y:S01]  /*5960*/  LOP3.LUT R0, R0, 0xffffffc0, RZ, 0xc0, !PT ;  /* 0xffffffc000007812 */ /* 0x000fe200078ec0ff */
[----:B------:R-:W-:Y:S04]  /*5970*/  IMAD.IADD R2, R36, 0x1, -R2 ;  /* 0x0000000124027824 */ /* 0x000fe800078e0a02 */
[----:B------:R-:W-:Y:S04]  /*5980*/  IMAD.IADD R0, R37, 0x1, R0 ;  /* 0x0000000125007824 */ /* 0x000fe800078e0200 */
[----:B------:R-:W-:Y:S01]  /*5990*/  IMAD R2, R2, 0x100000, R0 ;  /* 0x0010000002027824 */ /* 0x000fe200078e0200 */
[----:B--2---:R-:W-:Y:S01]  /*59a0*/  @P1 PLOP3.LUT P5, PT, P0, PT, PT, 0x8, 0x80 ;  /* 0x000000000080181c */ /* 0x004fe200007ae170 */
[----:B------:R-:W-:Y:S01]  /*59b0*/  @!UPT UIADD3 URZ, UPT, UPT, URZ, URZ, URZ ;  /* 0x000000fffffff290 */ /* 0x000fe2000fffe0ff */
[----:B---3--:R-:W-:Y:S11]  /*59c0*/  @!P1 BRA `(.L_x_92) ;  /* 0x0000000000809947 */ /* 0x008ff60003800000 */
[----:B------:R-:W-:Y:S01]  /*59d0*/  ISETP.NE.U32.AND P0, PT, RZ, UR58, PT ;  /* 0x0000003aff007c0c */ /* 0x000fe2000bf05070 */
[----:B------:R-:W-:Y:S01]  /*59e0*/  BSSY B0, `(.L_x_93) ;  /* 0x0000012000007945 */ /* 0x000fe20003800000 */
[----:B------:R-:W-:Y:S02]  /*59f0*/  FSETP.NEU.AND P2, PT, R39, RZ, PT ;  /* 0x000000ff2700720b */ /* 0x000fe40003f4d000 */
[----:B------:R-:W-:Y:S02]  /*5a00*/  CS2R R18, SRZ ;  /* 0x0000000000127805 */ /* 0x000fe4000001ff00 */
[----:B------:R-:W-:Y:S02]  /*5a10*/  ISETP.NE.AND.EX P0, PT, RZ, UR59, PT, P0 ;  /* 0x0000003bff007c0c */ /* 0x000fe4000bf05300 */
[----:B------:R-:W-:Y:S02]  /*5a20*/  CS2R R16, SRZ ;  /* 0x0000000000107805 */ /* 0x000fe4000001ff00 */
[----:B------:R-:W-:Y:S02]  /*5a30*/  LOP3.LUT P1, RZ, R79, 0xff, RZ, 0xc0, !PT ;  /* 0x000000ff4fff7812 */ /* 0x000fe4000782c0ff */
[----:B------:R-:W-:Y:S02]  /*5a40*/  CS2R R66, SRZ ;  /* 0x0000000000427805 */ /* 0x000fe4000001ff00 */
[----:B------:R-:W-:Y:S02]  /*5a50*/  SEL R0, RZ, 0xffffffff, P2 ;  /* 0xffffffffff007807 */ /* 0x000fe40001000000 */
[----:B------:R-:W-:Y:S02]  /*5a60*/  CS2R R64, SRZ ;  /* 0x0000000000407805 */ /* 0x000fe4000001ff00 */
[----:B------:R-:W-:Y:S04]  /*5a70*/  SEL R4, RZ, 0xffffffff, P0 ;  /* 0xffffffffff047807 */ /* 0x000fe80000000000 */
[----:B------:R-:W-:Y:S04]  /*5a80*/  @P3 SEL R0, R4, R0, !P1 ;  /* 0x0000000004003207 */ /* 0x000fe80004800000 */
[----:B------:R-:W-:Y:S04]  /*5a90*/  LOP3.LUT R0, R0, 0x1, RZ, 0xc0, !PT ;  /* 0x0000000100007812 */ /* 0x000fe800078ec0ff */
[----:B------:R-:W-:Y:S01]  /*5aa0*/  ISETP.NE.U32.AND P0, PT, R0, 0x1, PT ;  /* 0x000000010000780c */ /* 0x000fe20003f05070 */
[----:B------:R-:W-:Y:S01]  /*5ab0*/  @!UPT UIADD3 URZ, UPT, UPT, URZ, URZ, URZ ;  /* 0x000000fffffff290 */ /* 0x000fe2000fffe0ff */
[----:B------:R-:W-:Y:S11]  /*5ac0*/  @!P5 BRA `(.L_x_94) ;  /* 0x00000000000cd947 */ /* 0x000ff60003800000 */
[----:B------:R-:W-:Y:S04]  /*5ad0*/  SHF.L.U32 R4, R82, 0x1f, RZ ;  /* 0x0000001f52047819 */ /* 0x000fe800000006ff */
[----:B------:R-:W1:Y:S02]  /*5ae0*/  SYNCS.PHASECHK.TRANS64.TRYWAIT P1, [UR44+0x40], R4 ;  /* 0x00004004ff0075a7 */ /* 0x000e64000802112c */
[----:B-1----:R-:W-:Y:S05]  /*5af0*/  @!P1 BRA `(.L_x_95) ;  /* 0x0000001400509947 */ /* 0x002fea0003800000 */
.L_x_94:
[----:B------:R-:W-:Y:S05]  /*5b00*/  BSYNC B0 ;  /* 0x0000000000007941 */ /* 0x000fea0003800000 */
.L_x_93:
[----:B------:R2:W3:Y:S01]  /*5b10*/  @P0 LDS.128 R16, [R78+UR44+0x200] ;  /* 0x0002002c4e100984 */ /* 0x0004e20008000c00 */
[----:B------:R-:W-:Y:S01]  /*5b20*/  UIADD3 UR4, UPT, UPT, UR44, 0x48, URZ ;  /* 0x000000482c047890 */ /* 0x000fe2000fffe0ff */
[----:B------:R-:W-:Y:S02]  /*5b30*/  LOP3.LUT R82, R82, 0x1, RZ, 0x3c, !PT ;  /* 0x0000000152527812 */ /* 0x000fe400078e3cff */
[----:B------:R2:W1:Y:S01]  /*5b40*/  @P0 LDS.128 R64, [R77+0x10] ;  /* 0x000010004d400984 */ /* 0x0004620000000c00 */
[----:B------:R-:W-:Y:S01]  /*5b50*/  UPRMT UR4, UR48, 0x654, UR4 ;  /* 0x0000065430047896 */ /* 0x000fe20008000004 */
[----:B------:R-:W-:Y:S01]  /*5b60*/  @!PT LDS RZ, [RZ] ;  /* 0x00000000fffff984 */ /* 0x000fe20000000800 */
[----:B------:R-:W-:Y:S01]  /*5b70*/  @!PT LDS RZ, [RZ] ;  /* 0x00000000fffff984 */ /* 0x000fe20000000800 */
[----:B------:R-:W-:Y:S01]  /*5b80*/  @!PT LDS RZ, [RZ] ;  /* 0x00000000fffff984 */ /* 0x000fe20000000800 */
[----:B------:R-:W-:Y:S01]  /*5b90*/  @!PT LDS RZ, [RZ] ;  /* 0x00000000fffff984 */ /* 0x000fe20000000800 */
[----:B------:R5:W-:Y:S06]  /*5ba0*/  MEMBAR.ALL.CTA ;  /* 0x0000000000007992 */ /* 0x000bec0000008000 */
[----:B-----5:R-:W5:Y:S02]  /*5bb0*/  FENCE.VIEW.ASYNC.S ;  /* 0x00000000000073c6 */ /* 0x020f640000000000 */
[----:B-----5:R-:W-:Y:S03]  /*5bc0*/  SYNCS.ARRIVE.TRANS64.RED.A1T0 RZ, [UR4], RZ ;  /* 0x000000ffffff79a7 */ /* 0x020fe60008100404 */
.L_x_92:
[----:B------:R-:W-:Y:S05]  /*5bd0*/  BSYNC B1 ;  /* 0x0000000000017941 */ /* 0x000fea0003800000 */
.L_x_91:
[----:B-1----:R-:W-:Y:S04]  /*5be0*/  SHF.R.U32.HI R0, RZ, 0x15, R2 ;  /* 0x00000015ff007819 */ /* 0x002fe80000011602 */
[----:B------:R-:W-:Y:S01]  /*5bf0*/  LOP3.LUT P0, RZ, R0, 0x3, R80, 0x48, !PT ;  /* 0x0000000300ff7812 */ /* 0x000fe20007804850 */
[----:B------:R-:W-:Y:S01]  /*5c00*/  @!UPT UIADD3 URZ, UPT, UPT, URZ, URZ, URZ ;  /* 0x000000fffffff290 */ /* 0x000fe2000fffe0ff */
[----:B------:R-:W-:Y:S11]  /*5c10*/  @P4 BRA `(.L_x_96) ;  /* 0x0000000000084947 */ /* 0x000ff60003800000 */
[----:B------:R-:W1:Y:S02]  /*5c20*/  SYNCS.PHASECHK.TRANS64.TRYWAIT P1, [R22+URZ+0x80], R3 ;  /* 0x00008003160075a7 */ /* 0x000e6400080211ff */
[----:B-1----:R-:W-:Y:S05]  /*5c30*/  @!P1 BRA `(.L_x_97) ;  /* 0x0000001400189947 */ /* 0x002fea0003800000 */
.L_x_96:
[----:B------:R-:W-:Y:S05]  /*5c40*/  @!P0 BRA `(.L_x_98) ;  /* 0x0000000000408947 */ /* 0x000fea0003800000 */
[----:B------:R-:W1:Y:S01]  /*5c50*/  LDCU.64 UR8, c[0x4][0x70] ;  /* 0x01000e00ff0877ac */ /* 0x000e620008000a00 */
[----:B------:R-:W-:Y:S01]  /*5c60*/  MOV R15, 0x0 ;  /* 0x00000000000f7802 */ /* 0x000fe20000000f00 */
[----:B------:R-:W-:Y:S02]  /*5c70*/  HFMA2 R12, -RZ, RZ, 0, 5.9604644775390625e-08 ;  /* 0x00000001ff0c7431 */ /* 0x000fe400000001ff */
[----:B------:R-:W-:Y:S02]  /*5c80*/  IMAD.MOV.U32 R8, RZ, RZ, 0x192 ;  /* 0x00000192ff087424 */ /* 0x000fe400078e00ff */
[----:B------:R-:W-:Y:S01]  /*5c90*/  IMAD.MOV.U32 R13, RZ, RZ, RZ ;  /* 0x000000ffff0d7224 */ /* 0x000fe200078e00ff */
[----:B------:R-:W5:Y:S01]  /*5ca0*/  LDCU.64 UR6, c[0x4][0x78] ;  /* 0x01000f00ff0677ac */ /* 0x000f620008000a00 */
[----:B------:R-:W2:Y:S01]  /*5cb0*/  LDC.64 R14, c[0x4][R15] ;  /* 0x010000000f0e7b82 */ /* 0x000ea20000000a00 */
[----:B------:R-:W3:Y:S01]  /*5cc0*/  LDCU.64 UR4, c[0x4][0x10] ;  /* 0x01000200ff0477ac */ /* 0x000ee20008000a00 */
[----:B-1----:R-:W-:Y:S01]  /*5cd0*/  MOV R5, UR9 ;  /* 0x0000000900057c02 */ /* 0x002fe20008000f00 */
[----:B------:R-:W-:Y:S01]  /*5ce0*/  IMAD.U32 R4, RZ, RZ, UR8 ;  /* 0x00000008ff047e24 */ /* 0x000fe2000f8e00ff */
[----:B-----5:R-:W-:Y:S01]  /*5cf0*/  MOV R7, UR7 ;  /* 0x0000000700077c02 */ /* 0x020fe20008000f00 */
[----:B------:R-:W-:Y:S01]  /*5d00*/  IMAD.U32 R6, RZ, RZ, UR6 ;  /* 0x00000006ff067e24 */ /* 0x000fe2000f8e00ff */
[----:B---3--:R-:W-:Y:S01]  /*5d10*/  MOV R11, UR5 ;  /* 0x00000005000b7c02 */ /* 0x008fe20008000f00 */
[----:B------:R-:W-:Y:S02]  /*5d20*/  IMAD.U32 R10, RZ, RZ, UR4 ;  /* 0x00000004ff0a7e24 */ /* 0x000fe4000f8e00ff */
[----:B------:R-:W-:Y:S07]  /*5d30*/  LEPC R20, `(.L_x_98) ;  /* 0x000000001014794e */ /* 0x000fee0000000000 */
[----:B--2-4-:R-:W-:Y:S05]  /*5d40*/  CALL.ABS.NOINC R14 ;  /* 0x000000000e007343 */ /* 0x014fea0003c00000 */
.L_x_98:
[----:B------:R-:W-:Y:S01]  /*5d50*/  LOP3.LUT P0, RZ, R76, 0x60, RZ, 0xc0, !PT ;  /* 0x000000604cff7812 */ /* 0x000fe2000780c0ff */
[----:B------:R-:W-:Y:S05]  /*5d60*/  WARPSYNC.ALL ;  /* 0x0000000000007948 */ /* 0x000fea0003800000 */
[----:B------:R-:W-:Y:S01]  /*5d70*/  R2UR UR4, R2 ;  /* 0x00000000020472ca */ /* 0x000fe200000e0000 */
[----:B------:R-:W-:Y:S01]  /*5d80*/  BSSY.RECONVERGENT B0, `(.L_x_99) ;  /* 0x000009f000007945 */ /* 0x000fe20003800200 */
[-C--:B---3--:R-:W-:Y:S02]  /*5d90*/  F2FP.F16.E5M2.UNPACK_B R2, R16.reuse ;  /* 0x00000010ff02723e */ /* 0x088fe400020004ff */
[----:B------:R-:W-:Y:S02]  /*5da0*/  F2FP.F16.E5M2.UNPACK_B R16, R16.H1 ;  /* 0x00000010ff10723e */ /* 0x000fe400030004ff */
[----:B------:R-:W-:Y:S01]  /*5db0*/  R2UR UR5, R22 ;  /* 0x00000000160572ca */ /* 0x000fe200000e0000 */
[----:B------:R-:W-:Y:S01]  /*5dc0*/  HADD2.F32 R0, -RZ, R2.H0_H0 ;  /* 0x20000002ff007230 */ /* 0x000fe20000004100 */
[-C--:B------:R-:W-:Y:S01]  /*5dd0*/  F2FP.F16.E5M2.UNPACK_B R42, R17.reuse ;  /* 0x00000011ff2a723e */ /* 0x080fe200020004ff */
[--C-:B------:R-:W-:Y:S01]  /*5de0*/  HADD2.F32 R3, -RZ, R16.reuse.H0_H0 ;  /* 0x20000010ff037230 */ /* 0x100fe20000004100 */
[----:B------:R-:W-:Y:S01]  /*5df0*/  F2FP.F16.E5M2.UNPACK_B R44, R17.H1 ;  /* 0x00000011ff2c723e */ /* 0x000fe200030004ff */
[----:B------:R-:W-:Y:S01]  /*5e00*/  HADD2.F32 R40, -RZ, R16.H1_H1 ;  /* 0x30000010ff287230 */ /* 0x000fe20000004100 */
[-C--:B------:R-:W-:Y:S01]  /*5e10*/  F2FP.F16.E5M2.UNPACK_B R46, R18.reuse ;  /* 0x00000012ff2e723e */ /* 0x080fe200020004ff */
[----:B------:R-:W-:Y:S01]  /*5e20*/  HADD2.F32 R2, -RZ, R2.H1_H1 ;  /* 0x30000002ff027230 */ /* 0x000fe20000004100 */
[----:B------:R-:W-:Y:S01]  /*5e30*/  F2FP.F16.E5M2.UNPACK_B R48, R18.H1 ;  /* 0x00000012ff30723e */ /* 0x000fe200030004ff */
[--C-:B------:R-:W-:Y:S01]  /*5e40*/  HADD2.F32 R41, -RZ, R42.reuse.H0_H0 ;  /* 0x2000002aff297230 */ /* 0x100fe20000004100 */
[-C--:B------:R-:W-:Y:S01]  /*5e50*/  F2FP.F16.E5M2.UNPACK_B R50, R19.reuse ;  /* 0x00000013ff32723e */ /* 0x080fe200020004ff */
[----:B------:R-:W-:Y:S01]  /*5e60*/  HADD2.F32 R42, -RZ, R42.H1_H1 ;  /* 0x3000002aff2a7230 */ /* 0x000fe20000004100 */
[----:B------:R-:W-:Y:S01]  /*5e70*/  F2FP.F16.E5M2.UNPACK_B R52, R19.H1 ;  /* 0x00000013ff34723e */ /* 0x000fe200030004ff */
[----:B------:R-:W-:Y:S01]  /*5e80*/  HADD2.F32 R43, -RZ, R44.H0_H0 ;  /* 0x2000002cff2b7230 */ /* 0x000fe20000004100 */
[----:B------:R-:W-:Y:S01]  /*5e90*/  LDTM.16dp32bit_t0_t15.x32 R4, tmem[UR4] ;  /* 0x00000004000479ee */ /* 0x000fe20008a80000 */
[----:B------:R-:W1:Y:S01]  /*5ea0*/  LDTM.16dp32bit_t16_t31.x32 R4, tmem[UR4+0x20] ;  /* 0x00002004000479ee */ /* 0x000e620008aa0000 */
[----:B------:R-:W-:Y:S01]  /*5eb0*/  NOP ;  /* 0x0000000000007918 */ /* 0x000fe20000000000 */
[----:B------:R-:W-:Y:S01]  /*5ec0*/  UIADD3 UR4, UPT, UPT, UR5, 0xa0, URZ ;  /* 0x000000a005047890 */ /* 0x000fe2000fffe0ff */
[--C-:B------:R-:W-:Y:S01]  /*5ed0*/  HADD2.F32 R45, -RZ, R46.reuse.H0_H0 ;  /* 0x2000002eff2d7230 */ /* 0x100fe20000004100 */
[----:B------:R-:W-:Y:S01]  /*5ee0*/  F2FP.F16.E5M2.UNPACK_B R54, R64 ;  /* 0x00000040ff36723e */ /* 0x000fe200020004ff */
[----:B------:R-:W-:Y:S01]  /*5ef0*/  HADD2.F32 R46, -RZ, R46.H1_H1 ;  /* 0x3000002eff2e7230 */ /* 0x000fe20000004100 */
[----:B------:R-:W-:Y:S01]  /*5f00*/  UPRMT UR4, UR48, 0x654, UR4 ;  /* 0x0000065430047896 */ /* 0x000fe20008000004 */
[--C-:B------:R-:W-:Y:S01]  /*5f10*/  HADD2.F32 R49, -RZ, R50.reuse.H0_H0 ;  /* 0x20000032ff317230 */ /* 0x100fe20000004100 */
[-C--:B------:R-:W-:Y:S01]  /*5f20*/  F2FP.F16.E5M2.UNPACK_B R58, R65.reuse ;  /* 0x00000041ff3a723e */ /* 0x080fe200020004ff */
[----:B------:R-:W-:Y:S01]  /*5f30*/  HADD2.F32 R50, -RZ, R50.H1_H1 ;  /* 0x30000032ff327230 */ /* 0x000fe20000004100 */
[----:B------:R-:W-:Y:S01]  /*5f40*/  F2FP.F16.E5M2.UNPACK_B R62, R66 ;  /* 0x00000042ff3e723e */ /* 0x000fe200020004ff */
[--C-:B------:R-:W-:Y:S01]  /*5f50*/  HADD2.F32 R53, -RZ, R54.reuse.H0_H0 ;  /* 0x20000036ff357230 */ /* 0x100fe20000004100 */
[----:B------:R-:W-:Y:S01]  /*5f60*/  F2FP.F16.E5M2.UNPACK_B R56, R64.H1 ;  /* 0x00000040ff38723e */ /* 0x000fe200030004ff */
[----:B------:R-:W-:Y:S01]  /*5f70*/  HADD2.F32 R54, -RZ, R54.H1_H1 ;  /* 0x30000036ff367230 */ /* 0x000fe20000004100 */
[----:B------:R-:W-:Y:S01]  /*5f80*/  F2FP.F16.E5M2.UNPACK_B R60, R65.H1 ;  /* 0x00000041ff3c723e */ /* 0x000fe200030004ff */
[----:B-1----:R-:W-:Y:S01]  /*5f90*/  SYNCS.ARRIVE.TRANS64.RED.A1T0 RZ, [UR4], RZ ;  /* 0x000000ffffff79a7 */ /* 0x002fe20008100404 */
[--C-:B------:R-:W-:Y:S01]  /*5fa0*/  HADD2.F32 R57, -RZ, R58.reuse.H0_H0 ;  /* 0x2000003aff397230 */ /* 0x100fe20000004100 */
[-C--:B------:R-:W-:Y:S01]  /*5fb0*/  F2FP.F16.E5M2.UNPACK_B R65, R67.reuse ;  /* 0x00000043ff41723e */ /* 0x080fe200020004ff */
[----:B------:R-:W-:Y:S01]  /*5fc0*/  HADD2.F32 R58, -RZ, R58.H1_H1 ;  /* 0x3000003aff3a7230 */ /* 0x000fe20000004100 */
[----:B------:R-:W-:Y:S01]  /*5fd0*/  F2FP.F16.E5M2.UNPACK_B R64, R66.H1 ;  /* 0x00000042ff40723e */ /* 0x000fe200030004ff */
[--C-:B------:R-:W-:Y:S01]  /*5fe0*/  HADD2.F32 R61, -RZ, R62.reuse.H0_H0 ;  /* 0x2000003eff3d7230 */ /* 0x100fe20000004100 */
[----:B------:R-:W-:Y:S01]  /*5ff0*/  F2FP.F16.E5M2.UNPACK_B R67, R67.H1 ;  /* 0x00000043ff43723e */ /* 0x000fe200030004ff */
[----:B------:R-:W-:Y:S01]  /*6000*/  HADD2.F32 R62, -RZ, R62.H1_H1 ;  /* 0x3000003eff3e7230 */ /* 0x000fe20000004100 */
[----:B------:R-:W-:Y:S01]  /*6010*/  IADD3 R36, PT, PT, R36, 0x1, RZ ;  /* 0x0000000124247810 */ /* 0x000fe20007ffe0ff */
[C---:B----4-:R-:W-:Y:S01]  /*6020*/  FMUL R4, R38.reuse, R4 ;  /* 0x0000000426047220 */ /* 0x050fe20000400000 */
[C---:B------:R-:W-:Y:S01]  /*6030*/  FMUL R5, R38.reuse, R5 ;  /* 0x0000000526057220 */ /* 0x040fe20000400000 */
[C---:B------:R-:W-:Y:S01]  /*6040*/  FMUL R8, R38.reuse, R8 ;  /* 0x0000000826087220 */ /* 0x040fe20000400000 */
[C---:B------:R-:W-:Y:S01]  /*6050*/  FMUL R9, R38.reuse, R9 ;  /* 0x0000000926097220 */ /* 0x040fe20000400000 */
[C---:B------:R-:W-:Y:S01]  /*6060*/  FFMA R4, R39.reuse, R0, R4 ;  /* 0x0000000027047223 */ /* 0x040fe20000000004 */
[C---:B------:R-:W-:Y:S01]  /*6070*/  FFMA R5, R39.reuse, R2, R5 ;  /* 0x0000000227057223 */ /* 0x040fe20000000005 */
[C---:B------:R-:W-:Y:S01]  /*6080*/  FMUL R12, R38.reuse, R12 ;  /* 0x0000000c260c7220 */ /* 0x040fe20000400000 */
        /* <DEDUP_REMOVED lines=10> */
[----:B------:R-:W-:Y:S02]  /*6130*/  HADD2.F32 R44, -RZ, R44.H1_H1 ;  /* 0x3000002cff2c7230 */ /* 0x000fe40000004100 */
[C---:B------:R-:W-:Y:S01]  /*6140*/  FMUL R10, R38.reuse, R10 ;  /* 0x0000000a260a7220 */ /* 0x040fe20000400000 */
[C---:B------:R-:W-:Y:S01]  /*6150*/  FFMA R6, R39.reuse, R3, R6 ;  /* 0x0000000327067223 */ /* 0x040fe20000000006 */
[C---:B------:R-:W-:Y:S01]  /*6160*/  FFMA R7, R39.reuse, R40, R7 ;  /* 0x0000002827077223 */ /* 0x040fe20000000007 */
[C---:B------:R-:W-:Y:S01]  /*6170*/  FFMA R8, R39.reuse, R41, R8 ;  /* 0x0000002927087223 */ /* 0x040fe20000000008 */
[C---:B------:R-:W-:Y:S01]  /*6180*/  FFMA R9, R39.reuse, R42, R9 ;  /* 0x0000002a27097223 */ /* 0x040fe20000000009 */
[----:B------:R-:W-:Y:S01]  /*6190*/  FFMA R10, R39, R43, R10 ;  /* 0x0000002b270a7223 */ /* 0x000fe2000000000a */
[--C-:B------:R-:W-:Y:S01]  /*61a0*/  HADD2.F32 R40, -RZ, R65.reuse.H0_H0 ;  /* 0x20000041ff287230 */ /* 0x100fe20000004100 */
[----:B------:R-:W-:Y:S01]  /*61b0*/  F2FP.SATFINITE.E5M2.F32.PACK_AB_MERGE_C R86, R7, R6, RZ ;  /* 0x000000060756723e */ /* 0x000fe200048060ff */
[C---:B------:R-:W-:Y:S01]  /*61c0*/  FMUL R7, R38.reuse, R24 ;  /* 0x0000001826077220 */ /* 0x040fe20000400000 */
[C---:B------:R-:W-:Y:S01]  /*61d0*/  FMUL R24, R38.reuse, R29 ;  /* 0x0000001d26187220 */ /* 0x040fe20000400000 */
[C---:B------:R-:W-:Y:S01]  /*61e0*/  FMUL R29, R38.reuse, R34 ;  /* 0x00000022261d7220 */ /* 0x040fe20000400000 */
[----:B------:R-:W-:Y:S02]  /*61f0*/  HADD2.F32 R65, -RZ, R65.H1_H1 ;  /* 0x30000041ff417230 */ /* 0x000fe40000004100 */
[C---:B------:R-:W-:Y:S01]  /*6200*/  FMUL R11, R38.reuse, R11 ;  /* 0x0000000b260b7220 */ /* 0x040fe20000400000 */
[--C-:B------:R-:W-:Y:S02]  /*6210*/  HADD2.F32 R47, -RZ, R48.reuse.H0_H0 ;  /* 0x20000030ff2f7230 */ /* 0x100fe40000004100 */
[C---:B------:R-:W-:Y:S01]  /*6220*/  FMUL R14, R38.reuse, R14 ;  /* 0x0000000e260e7220 */ /* 0x040fe20000400000 */
[----:B------:R-:W-:Y:S02]  /*6230*/  HADD2.F32 R48, -RZ, R48.H1_H1 ;  /* 0x30000030ff307230 */ /* 0x000fe40000004100 */
[C---:B------:R-:W-:Y:S01]  /*6240*/  FFMA R11, R39.reuse, R44, R11 ;  /* 0x0000002c270b7223 */ /* 0x040fe2000000000b */
[C---:B------:R-:W-:Y:S01]  /*6250*/  FFMA R12, R39.reuse, R45, R12 ;  /* 0x0000002d270c7223 */ /* 0x040fe2000000000c */
[C---:B------:R-:W-:Y:S01]  /*6260*/  FFMA R13, R39.reuse, R46, R13 ;  /* 0x0000002e270d7223 */ /* 0x040fe2000000000d */
[----:B------:R-:W-:Y:S01]  /*6270*/  FFMA R14, R39, R47, R14 ;  /* 0x0000002f270e7223 */ /* 0x000fe2000000000e */
[C---:B------:R-:W-:Y:S01]  /*6280*/  FMUL R15, R38.reuse, R15 ;  /* 0x0000000f260f7220 */ /* 0x040fe20000400000 */
[--C-:B------:R-:W-:Y:S01]  /*6290*/  HADD2.F32 R51, -RZ, R52.reuse.H0_H0 ;  /* 0x20000034ff337230 */ /* 0x100fe20000004100 */
[----:B------:R-:W-:Y:S01]  /*62a0*/  F2FP.SATFINITE.E5M2.F32.PACK_AB_MERGE_C R10, R11, R10, RZ ;  /* 0x0000000a0b0a723e */ /* 0x000fe200048060ff */
[----:B------:R-:W-:Y:S02]  /*62b0*/  HADD2.F32 R52, -RZ, R52.H1_H1 ;  /* 0x30000034ff347230 */ /* 0x000fe40000004100 */
[C---:B------:R-:W-:Y:S01]  /*62c0*/  FFMA R15, R39.reuse, R48, R15 ;  /* 0x00000030270f7223 */ /* 0x040fe2000000000f */
[C---:B------:R-:W-:Y:S01]  /*62d0*/  FFMA R16, R39.reuse, R49, R16 ;  /* 0x0000003127107223 */ /* 0x040fe20000000010 */
[C---:B------:R-:W-:Y:S01]  /*62e0*/  FFMA R17, R39.reuse, R50, R17 ;  /* 0x0000003227117223 */ /* 0x040fe20000000011 */
[C---:B------:R-:W-:Y:S01]  /*62f0*/  FMUL R18, R38.reuse, R18 ;  /* 0x0000001226127220 */ /* 0x040fe20000400000 */
[C---:B------:R-:W-:Y:S01]  /*6300*/  FMUL R19, R38.reuse, R19 ;  /* 0x0000001326137220 */ /* 0x040fe20000400000 */
[--C-:B------:R-:W-:Y:S02]  /*6310*/  HADD2.F32 R55, -RZ, R56.reuse.H0_H0 ;  /* 0x20000038ff377230 */ /* 0x100fe40000004100 */
[C---:B------:R-:W-:Y:S01]  /*6320*/  FMUL R3, R38.reuse, R22 ;  /* 0x0000001626037220 */ /* 0x040fe20000400000 */
[C---:B------:R-:W-:Y:S01]  /*6330*/  FFMA R18, R39.reuse, R51, R18 ;  /* 0x0000003327127223 */ /* 0x040fe20000000012 */
[----:B------:R-:W-:Y:S02]  /*6340*/  HADD2.F32 R56, -RZ, R56.H1_H1 ;  /* 0x30000038ff387230 */ /* 0x000fe40000004100 */
[C---:B------:R-:W-:Y:S01]  /*6350*/  FFMA R19, R39.reuse, R52, R19 ;  /* 0x0000003427137223 */ /* 0x040fe20000000013 */
[C---:B------:R-:W-:Y:S01]  /*6360*/  FMUL R6, R38.reuse, R23 ;  /* 0x0000001726067220 */ /* 0x040fe20000400000 */
[C---:B------:R-:W-:Y:S01]  /*6370*/  FFMA R0, R39.reuse, R53, R0 ;  /* 0x0000003527007223 */ /* 0x040fe20000000000 */
[C---:B------:R-:W-:Y:S01]  /*6380*/  FFMA R2, R39.reuse, R54, R2 ;  /* 0x0000003627027223 */ /* 0x040fe20000000002 */
[--C-:B------:R-:W-:Y:S02]  /*6390*/  HADD2.F32 R59, -RZ, R60.reuse.H0_H0 ;  /* 0x2000003cff3b7230 */ /* 0x100fe40000004100 */
[C---:B------:R-:W-:Y:S01]  /*63a0*/  FFMA R3, R39.reuse, R55, R3 ;  /* 0x0000003727037223 */ /* 0x040fe20000000003 */
[----:B------:R-:W-:Y:S02]  /*63b0*/  HADD2.F32 R60, -RZ, R60.H1_H1 ;  /* 0x3000003cff3c7230 */ /* 0x000fe40000004100 */
[C---:B------:R-:W-:Y:S01]  /*63c0*/  FMUL R21, R38.reuse, R26 ;  /* 0x0000001a26157220 */ /* 0x040fe20000400000 */
[C---:B------:R-:W-:Y:S01]  /*63d0*/  FMUL R22, R38.reuse, R27 ;  /* 0x0000001b26167220 */ /* 0x040fe20000400000 */
[C---:B------:R-:W-:Y:S01]  /*63e0*/  FFMA R6, R39.reuse, R56, R6 ;  /* 0x0000003827067223 */ /* 0x040fe20000000006 */
[C---:B------:R-:W-:Y:S01]  /*63f0*/  FFMA R7, R39.reuse, R57, R7 ;  /* 0x0000003927077223 */ /* 0x040fe20000000007 */
[C---:B------:R-:W-:Y:S01]  /*6400*/  FMUL R23, R38.reuse, R28 ;  /* 0x0000001c26177220 */ /* 0x040fe20000400000 */
[C---:B------:R-:W-:Y:S01]  /*6410*/  FFMA R20, R39.reuse, R58, R20 ;  /* 0x0000003a27147223 */ /* 0x040fe20000000014 */
[--C-:B------:R-:W-:Y:S02]  /*6420*/  HADD2.F32 R63, -RZ, R64.reuse.H0_H0 ;  /* 0x20000040ff3f7230 */ /* 0x100fe40000004100 */
[C---:B------:R-:W-:Y:S01]  /*6430*/  FFMA R21, R39.reuse, R59, R21 ;  /* 0x0000003b27157223 */ /* 0x040fe20000000015 */
[----:B------:R-:W-:Y:S02]  /*6440*/  HADD2.F32 R64, -RZ, R64.H1_H1 ;  /* 0x30000040ff407230 */ /* 0x000fe40000004100 */
[C---:B------:R-:W-:Y:S01]  /*6450*/  FFMA R22, R39.reuse, R60, R22 ;  /* 0x0000003c27167223 */ /* 0x040fe20000000016 */
[C---:B------:R-:W-:Y:S01]  /*6460*/  FMUL R26, R38.reuse, R31 ;  /* 0x0000001f261a7220 */ /* 0x040fe20000400000 */
[C---:B------:R-:W-:Y:S01]  /*6470*/  FMUL R27, R38.reuse, R32 ;  /* 0x00000020261b7220 */ /* 0x040fe20000400000 */
[C---:B------:R-:W-:Y:S01]  /*6480*/  FFMA R23, R39.reuse, R61, R23 ;  /* 0x0000003d27177223 */ /* 0x040fe20000000017 */
[----:B------:R-:W-:Y:S01]  /*6490*/  FMUL R28, R38, R33 ;  /* 0x00000021261c7220 */ /* 0x000fe20000400000 */
[C---:B------:R-:W-:Y:S01]  /*64a0*/  FFMA R24, R39.reuse, R62, R24 ;  /* 0x0000003e27187223 */ /* 0x040fe20000000018 */
[--C-:B------:R-:W-:Y:S02]  /*64b0*/  HADD2.F32 R66, -RZ, R67.reuse.H0_H0 ;  /* 0x20000043ff427230 */ /* 0x100fe40000004100 */
[C---:B------:R-:W-:Y:S01]  /*64c0*/  FFMA R25, R39.reuse, R63, R25 ;  /* 0x0000003f27197223 */ /* 0x040fe20000000019 */
[----:B------:R-:W-:Y:S02]  /*64d0*/  HADD2.F32 R67, -RZ, R67.H1_H1 ;  /* 0x30000043ff437230 */ /* 0x000fe40000004100 */
[----:B------:R-:W-:Y:S01]  /*64e0*/  FFMA R26, R39, R64, R26 ;  /* 0x00000040271a7223 */ /* 0x000fe2000000001a */
[----:B------:R-:W-:Y:S01]  /*64f0*/  F2FP.SATFINITE.E5M2.F32.PACK_AB_MERGE_C R14, R15, R14, RZ ;  /* 0x0000000e0f0e723e */ /* 0x000fe200048060ff */
[----:B------:R-:W-:Y:S01]  /*6500*/  FFMA R27, R39, R40, R27 ;  /* 0x00000028271b7223 */ /* 0x000fe2000000001b */
[----:B------:R-:W-:Y:S01]  /*6510*/  F2FP.SATFINITE.E5M2.F32.PACK_AB_MERGE_C R18, R19, R18, RZ ;  /* 0x000000121312723e */ /* 0x000fe200048060ff */
[C---:B------:R-:W-:Y:S01]  /*6520*/  FFMA R28, R39.reuse, R65, R28 ;  /* 0x00000041271c7223 */ /* 0x040fe2000000001c */
[C---:B------:R-:W-:Y:S01]  /*6530*/  FFMA R29, R39.reuse, R66, R29 ;  /* 0x00000042271d7223 */ /* 0x040fe2000000001d */
[----:B------:R-:W-:Y:S01]  /*6540*/  FFMA R30, R39, R67, R30 ;  /* 0x00000043271e7223 */ /* 0x000fe2000000001e */
[----:B------:R-:W-:Y:S02]  /*6550*/  F2FP.SATFINITE.E5M2.F32.PACK_AB_MERGE_C R32, R5, R4, R86 ;  /* 0x000000040520723e */ /* 0x000fe40004806056 */
[----:B------:R-:W-:Y:S02]  /*6560*/  F2FP.SATFINITE.E5M2.F32.PACK_AB_MERGE_C R33, R9, R8, R10 ;  /* 0x000000080921723e */ /* 0x000fe4000480600a */
[----:B------:R-:W-:Y:S02]  /*6570*/  F2FP.SATFINITE.E5M2.F32.PACK_AB_MERGE_C R34, R13, R12, R14 ;  /* 0x0000000c0d22723e */ /* 0x000fe4000480600e */
[----:B------:R-:W-:Y:S02]  /*6580*/  F2FP.SATFINITE.E5M2.F32.PACK_AB_MERGE_C R35, R17, R16, R18 ;  /* 0x000000101123723e */ /* 0x000fe40004806012 */
[----:B------:R-:W-:Y:S02]  /*6590*/  F2FP.SATFINITE.E5M2.F32.PACK_AB_MERGE_C R3, R6, R3, RZ ;  /* 0x000000030603723e */ /* 0x000fe400048060ff */
[----:B------:R-:W-:Y:S01]  /*65a0*/  F2FP.SATFINITE.E5M2.F32.PACK_AB_MERGE_C R5, R22, R21, RZ ;  /* 0x000000151605723e */ /* 0x000fe200048060ff */
[----:B------:R1:W-:Y:S01]  /*65b0*/  STS.128 [R78+UR44+0x1200], R32 ;  /* 0x001200204e007988 */ /* 0x0003e20008000c2c */
[----:B------:R-:W-:Y:S02]  /*65c0*/  F2FP.SATFINITE.E5M2.F32.PACK_AB_MERGE_C R6, R26, R25, RZ ;  /* 0x000000191a06723e */ /* 0x000fe400048060ff */
[----:B------:R-:W-:Y:S02]  /*65d0*/  F2FP.SATFINITE.E5M2.F32.PACK_AB_MERGE_C R29, R30, R29, RZ ;  /* 0x0000001d1e1d723e */ /* 0x000fe400048060ff */
[----:B------:R-:W-:Y:S02]  /*65e0*/  F2FP.SATFINITE.E5M2.F32.PACK_AB_MERGE_C R5, R20, R7, R5 ;  /* 0x000000071405723e */ /* 0x000fe40004806005 */
[----:B------:R-:W-:Y:S02]  /*65f0*/  F2FP.SATFINITE.E5M2.F32.PACK_AB_MERGE_C R4, R2, R0, R3 ;  /* 0x000000000204723e */ /* 0x000fe40004806003 */
[----:B------:R-:W-:Y:S02]  /*6600*/  F2FP.SATFINITE.E5M2.F32.PACK_AB_MERGE_C R6, R24, R23, R6 ;  /* 0x000000171806723e */ /* 0x000fe40004806006 */
[----:B------:R-:W-:Y:S05]  /*6610*/  F2FP.SATFINITE.E5M2.F32.PACK_AB_MERGE_C R7, R28, R27, R29 ;  /* 0x0000001b1c07723e */ /* 0x000fea000480601d */
[----:B------:R1:W-:Y:S01]  /*6620*/  STS.128 [R77+0x1010], R4 ;  /* 0x001010044d007388 */ /* 0x0003e20000000c00 */
[----:B------:R-:W-:Y:S01]  /*6630*/  @!PT LDS RZ, [RZ] ;  /* 0x00000000fffff984 */ /* 0x000fe20000000800 */
[----:B------:R-:W-:Y:S01]  /*6640*/  @!PT LDS RZ, [RZ] ;  /* 0x00000000fffff984 */ /* 0x000fe20000000800 */
[----:B------:R-:W-:Y:S01]  /*6650*/  @!PT LDS RZ, [RZ] ;  /* 0x00000000fffff984 */ /* 0x000fe20000000800 */
[----:B------:R-:W-:Y:S01]  /*6660*/  @!PT LDS RZ, [RZ] ;  /* 0x00000000fffff984 */ /* 0x000fe20000000800 */
[----:B------:R3:W-:Y:S07]  /*6670*/  MEMBAR.ALL.CTA ;  /* 0x0000000000007992 */ /* 0x0007ee0000008000 */
[----:B---3--:R-:W3:Y:S02]  /*6680*/  FENCE.VIEW.ASYNC.S ;  /* 0x00000000000073c6 */ /* 0x008ee40000000000 */
[----:B---3--:R-:W-:Y:S06]  /*6690*/  BAR.SYNC.DEFER_BLOCKING 0x1, 0x80 ;  /* 0x0042000000007b1d */ /* 0x008fec0000010000 */
[----:B------:R-:W-:Y:S05]  /*66a0*/  @P0 BRA `(.L_x_100) ;  /* 0x0000000000300947 */ /* 0x000fea0003800000 */
[----:B------:R-:W-:Y:S02]  /*66b0*/  UIADD3 UR4, UPT, UPT, UR44, 0x1200, URZ ;  /* 0x000012002c047890 */ /* 0x000fe4000fffe0ff */
[----:B------:R-:W-:Y:S02]  /*66c0*/  USHF.L.U32 UR9, UR45, 0x6, URZ ;  /* 0x000000062d097899 */ /* 0x000fe400080006ff */
[----:B------:R-:W-:Y:S02]  /*66d0*/  USHF.L.U32 UR10, UR46, 0x6, URZ ;  /* 0x000000062e0a7899 */ /* 0x000fe400080006ff */
[----:B------:R-:W-:Y:S01]  /*66e0*/  MOV R85, UR4 ;  /* 0x0000000400557c02 */ /* 0x000fe20008000f00 */
[----:B------:R-:W-:Y:S01]  /*66f0*/  UIADD3 UR4, UP0, UPT, UR62, 0x680, URZ ;  /* 0x000006803e047890 */ /* 0x000fe2000ff1e0ff */
[----:B------:R-:W-:Y:S02]  /*6700*/  UMOV UR11, UR36 ;  /* 0x00000024000b7c82 */ /* 0x000fe40008000000 */
[----:B------:R-:W-:Y:S01]  /*6710*/  R2UR UR8, R85 ;  /* 0x00000000550872ca */ /* 0x000fe200000e0000 */
[----:B------:R-:W-:Y:S11]  /*6720*/  UIADD3.X UR5, UPT, UPT, URZ, UR63, URZ, UP0, !UPT ;  /* 0x0000003fff057290 */ /* 0x000ff600087fe4ff */
[----:B------:R-:W-:Y:S01]  /*6730*/  @!UPT UIADD3 URZ, UPT, UPT, URZ, URZ, URZ ;  /* 0x000000fffffff290 */ /* 0x000fe2000fffe0ff */
[----:B------:R3:W-:Y:S01]  /*6740*/  UTMASTG.3D [UR8], [UR4] ;  /* 0x00000008040073b5 */ /* 0x0007e20008010000 */
[----:B------:R0:W-:Y:S01]  /*6750*/  UTMACMDFLUSH ;  /* 0x00000000000079b7 */ /* 0x0001e20000000000 */
[----:B---3--:R-:W-:Y:S04]  /*6760*/  DEPBAR.LE SB0, 0x0 ;  /* 0x000080000000791a */ /* 0x008fe80000000000 */
.L_x_100:
[----:B------:R-:W-:Y:S05]  /*6770*/  BSYNC.RECONVERGENT B0 ;  /* 0x0000000000007941 */ /* 0x000fea0003800200 */
.L_x_99:
[----:B------:R-:W-:Y:S01]  /*6780*/  BAR.SYNC.DEFER_BLOCKING 0x1, 0x80 ;  /* 0x0042000000007b1d */ /* 0x000fe20000010000 */
[----:B------:R-:W-:Y:S01]  /*6790*/  ISETP.NE.AND P0, PT, R81, 0x2, PT ;  /* 0x000000025100780c */ /* 0x000fe20003f05270 */
[----:B------:R-:W-:Y:S01]  /*67a0*/  UISETP.NE.AND UP0, UPT, UR47, URZ, UPT ;  /* 0x000000ff2f00728c */ /* 0x000fe2000bf05270 */
[----:B------:R-:W-:Y:S01]  /*67b0*/  ISETP.NE.AND P1, PT, R36, 0x4, PT ;  /* 0x000000042400780c */ /* 0x000fe20003f25270 */
[----:B------:R-:W-:Y:S01]  /*67c0*/  UIADD3 UR45, UPT, UPT, UR37, UR60, URZ ;  /* 0x0000003c252d7290 */ /* 0x000fe2000fffe0ff */
[----:B------:R-:W-:Y:S01]  /*67d0*/  SEL R2, RZ, 0x1, P0 ;  /* 0x00000001ff027807 */ /* 0x000fe20000000000 */
[----:B------:R-:W-:Y:S01]  /*67e0*/  UIADD3 UR46, UPT, UPT, UR38, UR57, URZ ;  /* 0x00000039262e7290 */ /* 0x000fe2000fffe0ff */
[----:B------:R-:W-:Y:S02]  /*67f0*/  SEL R0, RZ, 0x1, P1 ;  /* 0x00000001ff007807 */ /* 0x000fe40000800000 */
[----:B------:R-:W-:Y:S02]  /*6800*/  LOP3.LUT R83, R83, R2, RZ, 0x3c, !PT ;  /* 0x0000000253537212 */ /* 0x000fe400078e3cff */
[----:B------:R-:W-:Y:S02]  /*6810*/  LOP3.LUT R84, R84, R0, RZ, 0x3c, !PT ;  /* 0x0000000054547212 */ /* 0x000fe400078e3cff */
[----:B------:R-:W-:Y:S02]  /*6820*/  SEL R81, R81, RZ, P0 ;  /* 0x000000ff51517207 */ /* 0x000fe40000000000 */
[----:B------:R-:W-:Y:S01]  /*6830*/  SEL R36, R36, RZ, P1 ;  /* 0x000000ff24247207 */ /* 0x000fe20000800000 */
[----:B------:R-:W-:Y:S01]  /*6840*/  UMOV UR36, UR51 ;  /* 0x0000003300247c82 */ /* 0x000fe20008000000 */
[----:B------:R-:W-:Y:S05]  /*6850*/  BRA.U UP0, `(.L_x_101) ;  /* 0xffffffe5002c7547 */ /* 0x000fea000b83ffff */
[----:B------:R-:W-:Y:S05]  /*6860*/  EXIT ;  /* 0x000000000000794d */ /* 0x000fea0003800000 */
.L_x_24:
[----:B--2---:R2:W3:Y:S02]  /*6870*/  SYNCS.PHASECHK.TRANS64.TRYWAIT P0, [R0+URZ+0xd0], R2 ;  /* 0x0000d002000075a7 */ /* 0x0044e400080011ff */
[----:B---3--:R-:W-:Y:S05]  /*6880*/  @!P0 NANOSLEEP.SYNCS 0x989680 ;  /* 0x009896800000895d */ /* 0x008fea0003900000 */
[----:B------:R-:W3:Y:S02]  /*6890*/  @!P0 SYNCS.PHASECHK.TRANS64 P0, [R0+URZ+0xd0], R2 ;  /* 0x0000d002000085a7 */ /* 0x000ee400080010ff */
[----:B---3--:R-:W-:Y:S05]  /*68a0*/  @!P0 BRA `(.L_x_24) ;  /* 0xfffffffc00f08947 */ /* 0x008fea000383ffff */
[----:B------:R-:W-:Y:S05]  /*68b0*/  BRA `(.L_x_102) ;  /* 0xffffffb000287947 */ /* 0x000fea000383ffff */
.L_x_27:
[----:B-1----:R-:W-:-:S07]  /*68c0*/  MOV R0, UR33 ;  /* 0x0000002100007c02 */ /* 0x002fce0008000f00 */
.L_x_103:
[----:B-1----:R1:W2:Y:S02]  /*68d0*/  SYNCS.PHASECHK.TRANS64.TRYWAIT P0, [R0+URZ+0x20], R3 ;  /* 0x00002003000075a7 */ /* 0x0022a400080011ff */
[----:B--2---:R-:W-:Y:S05]  /*68e0*/  @!P0 NANOSLEEP.SYNCS 0x989680 ;  /* 0x009896800000895d */ /* 0x004fea0003900000 */
[----:B------:R-:W2:Y:S02]  /*68f0*/  @!P0 SYNCS.PHASECHK.TRANS64 P0, [R0+URZ+0x20], R3 ;  /* 0x00002003000085a7 */ /* 0x000ea400080010ff */
[----:B--2---:R-:W-:Y:S05]  /*6900*/  @!P0 BRA `(.L_x_103) ;  /* 0xfffffffc00f08947 */ /* 0x004fea000383ffff */
[----:B------:R-:W-:Y:S05]  /*6910*/  BRA `(.L_x_26) ;  /* 0xffffffb000747947 */ /* 0x000fea000383ffff */
.L_x_34:
[----:B-1----:R-:W-:-:S07]  /*6920*/  MOV R0, UR17 ;  /* 0x0000001100007c02 */ /* 0x002fce0008000f00 */
.L_x_104:
[----:B-1----:R1:W2:Y:S02]  /*6930*/  SYNCS.PHASECHK.TRANS64.TRYWAIT P0, [R0+URZ+0x20], R3 ;  /* 0x00002003000075a7 */ /* 0x0022a400080011ff */
[----:B--2---:R-:W-:Y:S05]  /*6940*/  @!P0 NANOSLEEP.SYNCS 0x989680 ;  /* 0x009896800000895d */ /* 0x004fea0003900000 */
[----:B------:R-:W2:Y:S02]  /*6950*/  @!P0 SYNCS.PHASECHK.TRANS64 P0, [R0+URZ+0x20], R3 ;  /* 0x00002003000085a7 */ /* 0x000ea400080010ff */
[----:B--2---:R-:W-:Y:S05]  /*6960*/  @!P0 BRA `(.L_x_104) ;  /* 0xfffffffc00f08947 */ /* 0x004fea000383ffff */
[----:B------:R-:W-:Y:S05]  /*6970*/  BRA `(.L_x_33) ;  /* 0xffffffb400387947 */ /* 0x000fea000383ffff */
.L_x_39:
[----:B-1----:R1:W2:Y:S02]  /*6980*/  SYNCS.PHASECHK.TRANS64.TRYWAIT P0, [R3+URZ+0x60], R0 ;  /* 0x00006000030075a7 */ /* 0x0022a400080011ff */
[----:B--2---:R-:W-:Y:S05]  /*6990*/  @!P0 NANOSLEEP.SYNCS 0x989680 ;  /* 0x009896800000895d */ /* 0x004fea0003900000 */
[----:B------:R-:W2:Y:S02]  /*69a0*/  @!P0 SYNCS.PHASECHK.TRANS64 P0, [R3+URZ+0x60], R0 ;  /* 0x00006000030085a7 */ /* 0x000ea400080010ff */
[----:B--2---:R-:W-:Y:S05]  /*69b0*/  @!P0 BRA `(.L_x_39) ;  /* 0xfffffffc00f08947 */ /* 0x004fea000383ffff */
[----:B------:R-:W-:Y:S05]  /*69c0*/  BRA `(.L_x_105) ;  /* 0xffffffb400e47947 */ /* 0x000fea000383ffff */
.L_x_43:
[----:B------:R-:W-:-:S07]  /*69d0*/  MOV R0, UR4 ;  /* 0x0000000400007c02 */ /* 0x000fce0008000f00 */
.L_x_106:
[----:B-1----:R1:W2:Y:S02]  /*69e0*/  SYNCS.PHASECHK.TRANS64.TRYWAIT P0, [R0+URZ], R2 ;  /* 0x00000002000075a7 */ /* 0x0022a400080011ff */
[----:B--2---:R-:W-:Y:S05]  /*69f0*/  @!P0 NANOSLEEP.SYNCS 0x989680 ;  /* 0x009896800000895d */ /* 0x004fea0003900000 */
[----:B------:R-:W2:Y:S02]  /*6a00*/  @!P0 SYNCS.PHASECHK.TRANS64 P0, [R0+URZ], R2 ;  /* 0x00000002000085a7 */ /* 0x000ea400080010ff */
[----:B--2---:R-:W-:Y:S05]  /*6a10*/  @!P0 BRA `(.L_x_106) ;  /* 0xfffffffc00f08947 */ /* 0x004fea000383ffff */
[----:B------:R-:W-:Y:S05]  /*6a20*/  BRA `(.L_x_107) ;  /* 0xffffffbc00887947 */ /* 0x000fea000383ffff */
.L_x_44:
[----:B------:R-:W-:-:S07]  /*6a30*/  MOV R0, UR5 ;  /* 0x0000000500007c02 */ /* 0x000fce0008000f00 */
.L_x_108:
[----:B-1----:R1:W2:Y:S02]  /*6a40*/  SYNCS.PHASECHK.TRANS64.TRYWAIT P0, [R0+URZ], R3 ;  /* 0x00000003000075a7 */ /* 0x0022a400080011ff */
[----:B--2---:R-:W-:Y:S05]  /*6a50*/  @!P0 NANOSLEEP.SYNCS 0x989680 ;  /* 0x009896800000895d */ /* 0x004fea0003900000 */
[----:B------:R-:W2:Y:S02]  /*6a60*/  @!P0 SYNCS.PHASECHK.TRANS64 P0, [R0+URZ], R3 ;  /* 0x00000003000085a7 */ /* 0x000ea400080010ff */
[----:B--2---:R-:W-:Y:S05]  /*6a70*/  @!P0 BRA `(.L_x_108) ;  /* 0xfffffffc00f08947 */ /* 0x004fea000383ffff */
[----:B------:R-:W-:Y:S05]  /*6a80*/  BRA `(.L_x_109) ;  /* 0xffffffbc00947947 */ /* 0x000fea000383ffff */
.L_x_45:
[----:B------:R-:W-:-:S07]  /*6a90*/  MOV R0, UR5 ;  /* 0x0000000500007c02 */ /* 0x000fce0008000f00 */
.L_x_110:
[----:B-1----:R1:W2:Y:S02]  /*6aa0*/  SYNCS.PHASECHK.TRANS64.TRYWAIT P0, [R0+URZ], R3 ;  /* 0x00000003000075a7 */ /* 0x0022a400080011ff */
[----:B--2---:R-:W-:Y:S05]  /*6ab0*/  @!P0 NANOSLEEP.SYNCS 0x989680 ;  /* 0x009896800000895d */ /* 0x004fea0003900000 */
[----:B------:R-:W2:Y:S02]  /*6ac0*/  @!P0 SYNCS.PHASECHK.TRANS64 P0, [R0+URZ], R3 ;  /* 0x00000003000085a7 */ /* 0x000ea400080010ff */
[----:B--2---:R-:W-:Y:S05]  /*6ad0*/  @!P0 BRA `(.L_x_110) ;  /* 0xfffffffc00f08947 */ /* 0x004fea000383ffff */
[----:B------:R-:W-:Y:S05]  /*6ae0*/  BRA `(.L_x_111) ;  /* 0xffffffbc00a07947 */ /* 0x000fea000383ffff */
.L_x_48:
[----:B--2---:R2:W3:Y:S02]  /*6af0*/  SYNCS.PHASECHK.TRANS64.TRYWAIT P0, [R2+URZ+0xc0], R4 ;  /* 0x0000c004020075a7 */ /* 0x0044e400080011ff */
[----:B---3--:R-:W-:Y:S05]  /*6b00*/  @!P0 NANOSLEEP.SYNCS 0x989680 ;  /* 0x009896800000895d */ /* 0x008fea0003900000 */
[----:B------:R-:W3:Y:S02]  /*6b10*/  @!P0 SYNCS.PHASECHK.TRANS64 P0, [R2+URZ+0xc0], R4 ;  /* 0x0000c004020085a7 */ /* 0x000ee400080010ff */
[----:B---3--:R-:W-:Y:S05]  /*6b20*/  @!P0 BRA `(.L_x_48) ;  /* 0xfffffffc00f08947 */ /* 0x008fea000383ffff */
[----:B------:R-:W-:Y:S05]  /*6b30*/  BRA `(.L_x_112) ;  /* 0xffffffbc00fc7947 */ /* 0x000fea000383ffff */
.L_x_49:
[----:B------:R-:W-:-:S07]  /*6b40*/  MOV R2, UR4 ;  /* 0x0000000400027c02 */ /* 0x000fce0008000f00 */
.L_x_113:
[----:B--2---:R2:W3:Y:S02]  /*6b50*/  SYNCS.PHASECHK.TRANS64.TRYWAIT P0, [R2+URZ+0x70], R5 ;  /* 0x00007005020075a7 */ /* 0x0044e400080011ff */
[----:B---3--:R-:W-:Y:S05]  /*6b60*/  @!P0 NANOSLEEP.SYNCS 0x989680 ;  /* 0x009896800000895d */ /* 0x008fea0003900000 */
[----:B------:R-:W3:Y:S02]  /*6b70*/  @!P0 SYNCS.PHASECHK.TRANS64 P0, [R2+URZ+0x70], R5 ;  /* 0x00007005020085a7 */ /* 0x000ee400080010ff */
[----:B---3--:R-:W-:Y:S05]  /*6b80*/  @!P0 BRA `(.L_x_113) ;  /* 0xfffffffc00f08947 */ /* 0x008fea000383ffff */
[----:B------:R-:W-:Y:S05]  /*6b90*/  BRA `(.L_x_114) ;  /* 0xffffffc0000c7947 */ /* 0x000fea000383ffff */
.L_x_50:
[----:B--2---:R2:W3:Y:S02]  /*6ba0*/  SYNCS.PHASECHK.TRANS64.TRYWAIT P1, [R2+URZ+0x60], R4 ;  /* 0x00006004020075a7 */ /* 0x0044e400080211ff */
[----:B---3--:R-:W-:Y:S05]  /*6bb0*/  @!P1 NANOSLEEP.SYNCS 0x989680 ;  /* 0x009896800000995d */ /* 0x008fea0003900000 */
[----:B------:R-:W3:Y:S02]  /*6bc0*/  @!P1 SYNCS.PHASECHK.TRANS64 P1, [R2+URZ+0x60], R4 ;  /* 0x00006004020095a7 */ /* 0x000ee400080210ff */
[----:B---3--:R-:W-:Y:S05]  /*6bd0*/  @!P1 BRA `(.L_x_50) ;  /* 0xfffffffc00f09947 */ /* 0x008fea000383ffff */
[----:B------:R-:W-:Y:S05]  /*6be0*/  BRA `(.L_x_115) ;  /* 0xffffffc0003c7947 */ /* 0x000fea000383ffff */
.L_x_53:
[----:B------:R-:W-:-:S07]  /*6bf0*/  MOV R0, UR4 ;  /* 0x0000000400007c02 */ /* 0x000fce0008000f00 */
.L_x_116:
[----:B--2---:R2:W3:Y:S02]  /*6c00*/  SYNCS.PHASECHK.TRANS64.TRYWAIT P0, [R0+URZ+0x70], R2 ;  /* 0x00007002000075a7 */ /* 0x0044e400080011ff */
[----:B---3--:R-:W-:Y:S05]  /*6c10*/  @!P0 NANOSLEEP.SYNCS 0x989680 ;  /* 0x009896800000895d */ /* 0x008fea0003900000 */
[----:B------:R-:W3:Y:S02]  /*6c20*/  @!P0 SYNCS.PHASECHK.TRANS64 P0, [R0+URZ+0x70], R2 ;  /* 0x00007002000085a7 */ /* 0x000ee400080010ff */
[----:B---3--:R-:W-:Y:S05]  /*6c30*/  @!P0 BRA `(.L_x_116) ;  /* 0xfffffffc00f08947 */ /* 0x008fea000383ffff */
[----:B------:R-:W-:Y:S05]  /*6c40*/  BRA `(.L_x_52) ;  /* 0xffffffc000907947 */ /* 0x000fea000383ffff */
.L_x_60:
[----:B-1----:R1:W2:Y:S02]  /*6c50*/  SYNCS.PHASECHK.TRANS64.TRYWAIT P1, [R0+URZ+0x60], R2 ;  /* 0x00006002000075a7 */ /* 0x0022a400080211ff */
[----:B--2---:R-:W-:Y:S05]  /*6c60*/  @!P1 NANOSLEEP.SYNCS 0x989680 ;  /* 0x009896800000995d */ /* 0x004fea0003900000 */
[----:B------:R-:W2:Y:S02]  /*6c70*/  @!P1 SYNCS.PHASECHK.TRANS64 P1, [R0+URZ+0x60], R2 ;  /* 0x00006002000095a7 */ /* 0x000ea400080210ff */
[----:B--2---:R-:W-:Y:S05]  /*6c80*/  @!P1 BRA `(.L_x_60) ;  /* 0xfffffffc00f09947 */ /* 0x004fea000383ffff */
[----:B------:R-:W-:Y:S05]  /*6c90*/  BRA `(.L_x_117) ;  /* 0xffffffc400f47947 */ /* 0x000fea000383ffff */
.L_x_61:
[----:B------:R-:W-:-:S07]  /*6ca0*/  MOV R2, UR23 ;  /* 0x0000001700027c02 */ /* 0x000fce0008000f00 */
.L_x_118:
[----:B-1----:R1:W2:Y:S02]  /*6cb0*/  SYNCS.PHASECHK.TRANS64.TRYWAIT P0, [R2+URZ+0xa0], R0 ;  /* 0x0000a000020075a7 */ /* 0x0022a400080011ff */
[----:B--2---:R-:W-:Y:S05]  /*6cc0*/  @!P0 NANOSLEEP.SYNCS 0x989680 ;  /* 0x009896800000895d */ /* 0x004fea0003900000 */
[----:B------:R-:W2:Y:S02]  /*6cd0*/  @!P0 SYNCS.PHASECHK.TRANS64 P0, [R2+URZ+0xa0], R0 ;  /* 0x0000a000020085a7 */ /* 0x000ea400080010ff */
[----:B--2---:R-:W-:Y:S05]  /*6ce0*/  @!P0 BRA `(.L_x_118) ;  /* 0xfffffffc00f08947 */ /* 0x004fea000383ffff */
[----:B------:R-:W-:Y:S05]  /*6cf0*/  BRA `(.L_x_119) ;  /* 0xffffffc800447947 */ /* 0x000fea000383ffff */
.L_x_64:
[----:B------:R-:W-:Y:S07]  /*6d00*/  MOV R0, UR5 ;  /* 0x0000000500007c02 */ /* 0x000fee0008000f00 */
.L_x_120:
[----:B-1----:R1:W2:Y:S02]  /*6d10*/  SYNCS.PHASECHK.TRANS64.TRYWAIT P0, [R0+URZ], R2 ;  /* 0x00000002000075a7 */ /* 0x0022a400080011ff */
[----:B--2---:R-:W-:Y:S05]  /*6d20*/  @!P0 NANOSLEEP.SYNCS 0x989680 ;  /* 0x009896800000895d */ /* 0x004fea0003900000 */
[----:B------:R-:W2:Y:S02]  /*6d30*/  @!P0 SYNCS.PHASECHK.TRANS64 P0, [R0+URZ], R2 ;  /* 0x00000002000085a7 */ /* 0x000ea400080010ff */
[----:B--2---:R-:W-:Y:S05]  /*6d40*/  @!P0 BRA `(.L_x_120) ;  /* 0xfffffffc00f08947 */ /* 0x004fea000383ffff */
[----:B------:R-:W-:Y:S05]  /*6d50*/  BRA `(.L_x_63) ;  /* 0xffffffc800607947 */ /* 0x000fea000383ffff */
.L_x_67:
[----:B------:R-:W-:-:S07]  /*6d60*/  MOV R0, UR4 ;  /* 0x0000000400007c02 */ /* 0x000fce0008000f00 */
.L_x_121:
[----:B--2---:R2:W4:Y:S02]  /*6d70*/  SYNCS.PHASECHK.TRANS64.TRYWAIT P0, [R0+URZ], R2 ;  /* 0x00000002000075a7 */ /* 0x00452400080011ff */
[----:B----4-:R-:W-:Y:S05]  /*6d80*/  @!P0 NANOSLEEP.SYNCS 0x989680 ;  /* 0x009896800000895d */ /* 0x010fea0003900000 */
[----:B------:R-:W4:Y:S02]  /*6d90*/  @!P0 SYNCS.PHASECHK.TRANS64 P0, [R0+URZ], R2 ;  /* 0x00000002000085a7 */ /* 0x000f2400080010ff */
[----:B----4-:R-:W-:Y:S05]  /*6da0*/  @!P0 BRA `(.L_x_121) ;  /* 0xfffffffc00f08947 */ /* 0x010fea000383ffff */
[----:B------:R-:W-:Y:S05]  /*6db0*/  BRA `(.L_x_122) ;  /* 0xffffffcc00147947 */ /* 0x000fea000383ffff */
.L_x_68:
[----:B------:R-:W-:-:S07]  /*6dc0*/  MOV R0, UR5 ;  /* 0x0000000500007c02 */ /* 0x000fce0008000f00 */
.L_x_123:
[----:B-1----:R1:W2:Y:S02]  /*6dd0*/  SYNCS.PHASECHK.TRANS64.TRYWAIT P0, [R0+URZ], R3 ;  /* 0x00000003000075a7 */ /* 0x0022a400080011ff */
[----:B--2---:R-:W-:Y:S05]  /*6de0*/  @!P0 NANOSLEEP.SYNCS 0x989680 ;  /* 0x009896800000895d */ /* 0x004fea0003900000 */
[----:B------:R-:W2:Y:S02]  /*6df0*/  @!P0 SYNCS.PHASECHK.TRANS64 P0, [R0+URZ], R3 ;  /* 0x00000003000085a7 */ /* 0x000ea400080010ff */
[----:B--2---:R-:W-:Y:S05]  /*6e00*/  @!P0 BRA `(.L_x_123) ;  /* 0xfffffffc00f08947 */ /* 0x004fea000383ffff */
[----:B------:R-:W-:Y:S05]  /*6e10*/  BRA `(.L_x_124) ;  /* 0xffffffcc00207947 */ /* 0x000fea000383ffff */
.L_x_69:
[----:B------:R-:W-:-:S07]  /*6e20*/  MOV R0, UR5 ;  /* 0x0000000500007c02 */ /* 0x000fce0008000f00 */
.L_x_125:
[----:B-1----:R1:W2:Y:S02]  /*6e30*/  SYNCS.PHASECHK.TRANS64.TRYWAIT P0, [R0+URZ], R3 ;  /* 0x00000003000075a7 */ /* 0x0022a400080011ff */
[----:B--2---:R-:W-:Y:S05]  /*6e40*/  @!P0 NANOSLEEP.SYNCS 0x989680 ;  /* 0x009896800000895d */ /* 0x004fea0003900000 */
[----:B------:R-:W2:Y:S02]  /*6e50*/  @!P0 SYNCS.PHASECHK.TRANS64 P0, [R0+URZ], R3 ;  /* 0x00000003000085a7 */ /* 0x000ea400080010ff */
[----:B--2---:R-:W-:Y:S05]  /*6e60*/  @!P0 BRA `(.L_x_125) ;  /* 0xfffffffc00f08947 */ /* 0x004fea000383ffff */
[----:B------:R-:W-:Y:S05]  /*6e70*/  BRA `(.L_x_126) ;  /* 0xffffffcc002c7947 */ /* 0x000fea000383ffff */
.L_x_70:
[----:B-1----:R-:W-:-:S07]  /*6e80*/  MOV R0, UR4 ;  /* 0x0000000400007c02 */ /* 0x002fce0008000f00 */
.L_x_127:
[----:B-1----:R1:W2:Y:S02]  /*6e90*/  SYNCS.PHASECHK.TRANS64.TRYWAIT P0, [R0+URZ], R2 ;  /* 0x00000002000075a7 */ /* 0x0022a400080011ff */
[----:B--2---:R-:W-:Y:S05]  /*6ea0*/  @!P0 NANOSLEEP.SYNCS 0x989680 ;  /* 0x009896800000895d */ /* 0x004fea0003900000 */
[----:B------:R-:W2:Y:S02]  /*6eb0*/  @!P0 SYNCS.PHASECHK.TRANS64 P0, [R0+URZ], R2 ;  /* 0x00000002000085a7 */ /* 0x000ea400080010ff */
[----:B--2---:R-:W-:Y:S05]  /*6ec0*/  @!P0 BRA `(.L_x_127) ;  /* 0xfffffffc00f08947 */ /* 0x004fea000383ffff */
[----:B------:R-:W-:Y:S05]  /*6ed0*/  BRA `(.L_x_128) ;  /* 0xffffffcc00387947 */ /* 0x000fea000383ffff */
.L_x_75:
[----:B---3--:R3:W4:Y:S02]  /*6ee0*/  SYNCS.PHASECHK.TRANS64.TRYWAIT P0, [R7+URZ+0x60], R0 ;  /* 0x00006000070075a7 */ /* 0x00872400080011ff */
[----:B----4-:R-:W-:Y:S05]  /*6ef0*/  @!P0 NANOSLEEP.SYNCS 0x989680 ;  /* 0x009896800000895d */ /* 0x010fea0003900000 */
[----:B------:R-:W4:Y:S02]  /*6f00*/  @!P0 SYNCS.PHASECHK.TRANS64 P0, [R7+URZ+0x60], R0 ;  /* 0x00006000070085a7 */ /* 0x000f2400080010ff */
[----:B----4-:R-:W-:Y:S05]  /*6f10*/  @!P0 BRA `(.L_x_75) ;  /* 0xfffffffc00f08947 */ /* 0x010fea000383ffff */
[----:B------:R-:W-:Y:S05]  /*6f20*/  BRA `(.L_x_129) ;  /* 0xffffffd0004c7947 */ /* 0x000fea000383ffff */
.L_x_78:
[----:B-1----:R-:W-:Y:S07]  /*6f30*/  MOV R0, UR17 ;  /* 0x0000001100007c02 */ /* 0x002fee0008000f00 */
.L_x_130:
[----:B-1----:R1:W3:Y:S02]  /*6f40*/  SYNCS.PHASECHK.TRANS64.TRYWAIT P2, [R0+URZ+0x58], R7 ;  /* 0x00005807000075a7 */ /* 0x0022e400080411ff */
[----:B---3--:R-:W-:Y:S05]  /*6f50*/  @!P2 NANOSLEEP.SYNCS 0x989680 ;  /* 0x009896800000a95d */ /* 0x008fea0003900000 */
[----:B------:R-:W3:Y:S02]  /*6f60*/  @!P2 SYNCS.PHASECHK.TRANS64 P2, [R0+URZ+0x58], R7 ;  /* 0x000058070000a5a7 */ /* 0x000ee400080410ff */
[----:B---3--:R-:W-:Y:S05]  /*6f70*/  @!P2 BRA `(.L_x_130) ;  /* 0xfffffffc00f0a947 */ /* 0x008fea000383ffff */
[----:B------:R-:W-:Y:S05]  /*6f80*/  BRA `(.L_x_77) ;  /* 0xffffffd400ac7947 */ /* 0x000fea000383ffff */
.L_x_81:
[----:B-1----:R-:W-:Y:S07]  /*6f90*/  MOV R0, UR17 ;  /* 0x0000001100007c02 */ /* 0x002fee0008000f00 */
.L_x_131:
[----:B-1----:R1:W3:Y:S02]  /*6fa0*/  SYNCS.PHASECHK.TRANS64.TRYWAIT P0, [R0+URZ+0x48], R6 ;  /* 0x00004806000075a7 */ /* 0x0022e400080011ff */
[----:B---3--:R-:W-:Y:S05]  /*6fb0*/  @!P0 NANOSLEEP.SYNCS 0x989680 ;  /* 0x009896800000895d */ /* 0x008fea0003900000 */
[----:B------:R-:W3:Y:S02]  /*6fc0*/  @!P0 SYNCS.PHASECHK.TRANS64 P0, [R0+URZ+0x48], R6 ;  /* 0x00004806000085a7 */ /* 0x000ee400080010ff */
[----:B---3--:R-:W-:Y:S05]  /*6fd0*/  @!P0 BRA `(.L_x_131) ;  /* 0xfffffffc00f08947 */ /* 0x008fea000383ffff */
[----:B------:R-:W-:Y:S05]  /*6fe0*/  BRA `(.L_x_132) ;  /* 0xffffffd400fc7947 */ /* 0x000fea000383ffff */
.L_x_84:
[----:B---3--:R3:W1:Y:S02]  /*6ff0*/  SYNCS.PHASECHK.TRANS64.TRYWAIT P0, [R3+URZ+0x60], R0 ;  /* 0x00006000030075a7 */ /* 0x00866400080011ff */
[----:B-1----:R-:W-:Y:S05]  /*7000*/  @!P0 NANOSLEEP.SYNCS 0x989680 ;  /* 0x009896800000895d */ /* 0x002fea0003900000 */
[----:B------:R-:W1:Y:S02]  /*7010*/  @!P0 SYNCS.PHASECHK.TRANS64 P0, [R3+URZ+0x60], R0 ;  /* 0x00006000030085a7 */ /* 0x000e6400080010ff */
[----:B-1----:R-:W-:Y:S05]  /*7020*/  @!P0 BRA `(.L_x_84) ;  /* 0xfffffffc00f08947 */ /* 0x002fea000383ffff */
[----:B------:R-:W-:Y:S05]  /*7030*/  BRA `(.L_x_133) ;  /* 0xffffffdc00487947 */ /* 0x000fea000383ffff */
.L_x_95:
[----:B-1----:R-:W-:Y:S04]  /*7040*/  MOV R0, UR44 ;  /* 0x0000002c00007c02 */ /* 0x002fe80008000f00 */
[----:B------:R1:W2:Y:S03]  /*7050*/  SYNCS.PHASECHK.TRANS64.TRYWAIT P1, [R0+URZ+0x40], R4 ;  /* 0x00004004000075a7 */ /* 0x0002a600080211ff */
[----:B--2---:R-:W-:Y:S05]  /*7060*/  @!P1 NANOSLEEP.SYNCS 0x989680 ;  /* 0x009896800000995d */ /* 0x004fea0003900000 */
[----:B------:R-:W2:Y:S02]  /*7070*/  @!P1 SYNCS.PHASECHK.TRANS64 P1, [R0+URZ+0x40], R4 ;  /* 0x00004004000095a7 */ /* 0x000ea400080210ff */
[----:B--2---:R-:W-:Y:S05]  /*7080*/  @!P1 BRA `(.L_x_95) ;  /* 0xfffffffc00ec9947 */ /* 0x004fea000383ffff */
[----:B------:R-:W-:Y:S05]  /*7090*/  BRA `(.L_x_94) ;  /* 0xffffffe800987947 */ /* 0x000fea000383ffff */
.L_x_97:
[----:B------:R1:W1:Y:S02]  /*70a0*/  SYNCS.PHASECHK.TRANS64.TRYWAIT P1, [R22+URZ+0x80], R3 ;  /* 0x00008003160075a7 */ /* 0x00026400080211ff */
[----:B-1----:R-:W-:Y:S05]  /*70b0*/  @!P1 NANOSLEEP.SYNCS 0x989680 ;  /* 0x009896800000995d */ /* 0x002fea0003900000 */
[----:B------:R-:W1:Y:S02]  /*70c0*/  @!P1 SYNCS.PHASECHK.TRANS64 P1, [R22+URZ+0x80], R3 ;  /* 0x00008003160095a7 */ /* 0x000e6400080210ff */
[----:B-1----:R-:W-:Y:S05]  /*70d0*/  @!P1 BRA `(.L_x_97) ;  /* 0xfffffffc00f09947 */ /* 0x002fea000383ffff */
[----:B------:R-:W-:Y:S05]  /*70e0*/  BRA `(.L_x_96) ;  /* 0xffffffe800d47947 */ /* 0x000fea000383ffff */
        .weak           $__internal_0_$__cuda_sm10x_tcgen05_guardrail_trap_col_being_dealloced_not_returned_by_alloc
        .type           $__internal_0_$__cuda_sm10x_tcgen05_guardrail_trap_col_being_dealloced_not_returned_by_alloc,@function
        .size           $__internal_0_$__cuda_sm10x_tcgen05_guardrail_trap_col_being_dealloced_not_returned_by_alloc,($__internal_1_$__cuda_sm10x_tcgen05_guardrail_trap_phase_invalid_during_alloc - $__internal_0_$__cuda_sm10x_tcgen05_guardrail_trap_col_being_dealloced_not_returned_by_alloc)
$__internal_0_$__cuda_sm10x_tcgen05_guardrail_trap_col_being_dealloced_not_returned_by_alloc:
[----:B------:R-:W-:Y:S05]  /*70f0*/  BPT.TRAP 0x1 ;  /* 0x000000040000795c */ /* 0x000fea0000300000 */
[----:B------:R-:W-:-:S04]  /*7100*/  HFMA2 R3, -RZ, RZ, 0, 0 ;  /* 0x00000000ff037431 */ /* 0x000fc800000001ff */
[----:B------:R-:W-:Y:S05]  /*7110*/  RET.REL.NODEC R2 `(_ZN7cutlass13device_kernelINS_4gemm6kernel13GemmUniversalIN4cute5tupleIJiiiiEEENS1_10collective13CollectiveMmaINS1_35MainloopSm100TmaUmmaWarpSpecializedILi4ELi2ELi4ENS5_IJNS4_1CILi2EEESB_NSA_ILi1EEEEEEEENS5_IJNSA_ILi64EEESF_SF_EEENS_12float_e5m2_tENS5_IJlSC_lEEESH_SI_NS4_8TiledMMAINS4_8MMA_AtomIJNS4_10MMA_TraitsINS4_19SM100_MMA_F8F6F4_SSEJSH_SH_fSF_SF_NS4_17integral_constantINS4_4UMMA5MajorELSP_0EEESQ_NSN_INSO_7ScaleInELSR_0EEESS_EEEEEENS4_6LayoutINS5_IJSC_SC_SC_EEENS5_IJNSA_ILi0EEESX_SX_EEEEENS5_IJNS4_10UnderscoreES10_S10_EEEEENS4_23SM90_TMA_LOAD_MULTICASTENS4_14ComposedLayoutINS4_7SwizzleILi2ELi4ELi3EEENS4_18smem_ptr_flag_bitsILi8EEENSV_INS5_IJNSA_ILi8EEESF_EEENS5_IJSF_SC_EEEEEEEvNS4_8identityES13_S1D_vS1E_EENS_8epilogue10collective18CollectiveEpilogueINS1G_23Sm100TmaWarpSpecializedILi1ELi1ELi32ELb0ELb0EEEJSG_NS5_IJNSV_ISF_SC_EES1L_EEESH_SI_SH_SI_NS1G_6fusion15FusionCallbacksIS1K_NS1N_17LinearCombinationISH_fSH_fLNS_15FloatRoundStyleE2EEESG_S1M_JEEENS4_5SM1004TMEM4LOAD26SM100_TMEM_LOAD_16dp32b32xENS4_13SM90_TMA_LOADES1D_NS4_39AutoVectorizingCopyWithAssumedAlignmentILi128EEENS4_14SM90_TMA_STOREES1D_S1Z_S1Z_EEEvvEEEEvNT_6ParamsE) ;  /* 0xffffff8c02b87950 */ /* 0x000fea0003c3ffff */
        .weak           $__internal_1_$__cuda_sm10x_tcgen05_guardrail_trap_phase_invalid_during_alloc
        .type           $__internal_1_$__cuda_sm10x_tcgen05_guardrail_trap_phase_invalid_during_alloc,@function
        .size           $__internal_1_$__cuda_sm10x_tcgen05_guardrail_trap_phase_invalid_during_alloc,($__internal_2_$__cuda_sm10x_tcgen05_guardrail_trap_unallocated_columns_being_dealloced - $__internal_1_$__cuda_sm10x_tcgen05_guardrail_trap_phase_invalid_during_alloc)
$__internal_1_$__cuda_sm10x_tcgen05_guardrail_trap_phase_invalid_during_alloc:
[----:B------:R-:W-:Y:S05]  /*7120*/  BPT.TRAP 0x1 ;  /* 0x000000040000795c */ /* 0x000fea0000300000 */
[----:B------:R-:W-:-:S04]  /*7130*/  MOV R5, 0x0 ;  /* 0x0000000000057802 */ /* 0x000fc80000000f00 */
[----:B------:R-:W-:Y:S05]  /*7140*/  RET.REL.NODEC R4 `(_ZN7cutlass13device_kernelINS_4gemm6kernel13GemmUniversalIN4cute5tupleIJiiiiEEENS1_10collective13CollectiveMmaINS1_35MainloopSm100TmaUmmaWarpSpecializedILi4ELi2ELi4ENS5_IJNS4_1CILi2EEESB_NSA_ILi1EEEEEEEENS5_IJNSA_ILi64EEESF_SF_EEENS_12float_e5m2_tENS5_IJlSC_lEEESH_SI_NS4_8TiledMMAINS4_8MMA_AtomIJNS4_10MMA_TraitsINS4_19SM100_MMA_F8F6F4_SSEJSH_SH_fSF_SF_NS4_17integral_constantINS4_4UMMA5MajorELSP_0EEESQ_NSN_INSO_7ScaleInELSR_0EEESS_EEEEEENS4_6LayoutINS5_IJSC_SC_SC_EEENS5_IJNSA_ILi0EEESX_SX_EEEEENS5_IJNS4_10UnderscoreES10_S10_EEEEENS4_23SM90_TMA_LOAD_MULTICASTENS4_14ComposedLayoutINS4_7SwizzleILi2ELi4ELi3EEENS4_18smem_ptr_flag_bitsILi8EEENSV_INS5_IJNSA_ILi8EEESF_EEENS5_IJSF_SC_EEEEEEEvNS4_8identityES13_S1D_vS1E_EENS_8epilogue10collective18CollectiveEpilogueINS1G_23Sm100TmaWarpSpecializedILi1ELi1ELi32ELb0ELb0EEEJSG_NS5_IJNSV_ISF_SC_EES1L_EEESH_SI_SH_SI_NS1G_6fusion15FusionCallbacksIS1K_NS1N_17LinearCombinationISH_fSH_fLNS_15FloatRoundStyleE2EEESG_S1M_JEEENS4_5SM1004TMEM4LOAD26SM100_TMEM_LOAD_16dp32b32xENS4_13SM90_TMA_LOADES1D_NS4_39AutoVectorizingCopyWithAssumedAlignmentILi128EEENS4_14SM90_TMA_STOREES1D_S1Z_S1Z_EEEvvEEEEvNT_6ParamsE) ;  /* 0xffffff8c04ac7950 */ /* 0x000fea0003c3ffff */
        .weak           $__internal_2_$__cuda_sm10x_tcgen05_guardrail_trap_unallocated_columns_being_dealloced
        .type           $__internal_2_$__cuda_sm10x_tcgen05_guardrail_trap_unallocated_columns_being_dealloced,@function
        .size           $__internal_2_$__cuda_sm10x_tcgen05_guardrail_trap_unallocated_columns_being_dealloced,(.L_x_135 - $__internal_2_$__cuda_sm10x_tcgen05_guardrail_trap_unallocated_columns_being_dealloced)
$__internal_2_$__cuda_sm10x_tcgen05_guardrail_trap_unallocated_columns_being_dealloced:
[----:B------:R-:W-:Y:S05]  /*7150*/  BPT.TRAP 0x1 ;  /* 0x000000040000795c */ /* 0x000fea0000300000 */
[----:B------:R-:W-:-:S04]  /*7160*/  HFMA2 R3, -RZ, RZ, 0, 0 ;  /* 0x00000000ff037431 */ /* 0x000fc800000001ff */
[----:B------:R-:W-:Y:S05]  /*7170*/  RET.REL.NODEC R2 `(_ZN7cutlass13device_kernelINS_4gemm6kernel13GemmUniversalIN4cute5tupleIJiiiiEEENS1_10collective13CollectiveMmaINS1_35MainloopSm100TmaUmmaWarpSpecializedILi4ELi2ELi4ENS5_IJNS4_1CILi2EEESB_NSA_ILi1EEEEEEEENS5_IJNSA_ILi64EEESF_SF_EEENS_12float_e5m2_tENS5_IJlSC_lEEESH_SI_NS4_8TiledMMAINS4_8MMA_AtomIJNS4_10MMA_TraitsINS4_19SM100_MMA_F8F6F4_SSEJSH_SH_fSF_SF_NS4_17integral_constantINS4_4UMMA5MajorELSP_0EEESQ_NSN_INSO_7ScaleInELSR_0EEESS_EEEEEENS4_6LayoutINS5_IJSC_SC_SC_EEENS5_IJNSA_ILi0EEESX_SX_EEEEENS5_IJNS4_10UnderscoreES10_S10_EEEEENS4_23SM90_TMA_LOAD_MULTICASTENS4_14ComposedLayoutINS4_7SwizzleILi2ELi4ELi3EEENS4_18smem_ptr_flag_bitsILi8EEENSV_INS5_IJNSA_ILi8EEESF_EEENS5_IJSF_SC_EEEEEEEvNS4_8identityES13_S1D_vS1E_EENS_8epilogue10collective18CollectiveEpilogueINS1G_23Sm100TmaWarpSpecializedILi1ELi1ELi32ELb0ELb0EEEJSG_NS5_IJNSV_ISF_SC_EES1L_EEESH_SI_SH_SI_NS1G_6fusion15FusionCallbacksIS1K_NS1N_17LinearCombinationISH_fSH_fLNS_15FloatRoundStyleE2EEESG_S1M_JEEENS4_5SM1004TMEM4LOAD26SM100_TMEM_LOAD_16dp32b32xENS4_13SM90_TMA_LOADES1D_NS4_39AutoVectorizingCopyWithAssumedAlignmentILi128EEENS4_14SM90_TMA_STOREES1D_S1Z_S1Z_EEEvvEEEEvNT_6ParamsE) ;  /* 0xffffff8c02a07950 */ /* 0x000fea0003c3ffff */
.L_x_134:
[----:B------:R-:W-:-:S00]  /*7180*/  BRA `(.L_x_134) ;  /* 0xfffffffc00fc7947 */ /* 0x000fc0000383ffff */
[----:B------:R-:W-:-:S00]  /*7190*/  NOP ;  /* 0x0000000000007918 */ /* 0x000fc00000000000 */
        /* <DEDUP_REMOVED lines=14> */
.L_x_135:


//--------------------- .nv.global.init           --------------------------
	.section	.nv.global.init,"aw",@progbits
.nv.global.init:
	.type		$str$27,@object
	.size		$str$27,($str$28 - $str$27)
$str$27:
        /*0000*/ 	.byte	0x28, 0x61, 0x64, 0x64, 0x72, 0x65, 0x73, 0x73, 0x20, 0x26, 0x20, 0x6d, 0x61, 0x73, 0x6b, 0x29
        /*0010*/ 	.byte	0x20, 0x3d, 0x3d, 0x20, 0x30, 0x00
	.type		$str$28,@object
	.size		$str$28,($str$26 - $str$28)
$str$28:
        /*0016*/ 	.byte	0x2f, 0x74, 0x6d, 0x70, 0x2f, 0x63, 0x75, 0x74, 0x6c, 0x61, 0x73, 0x73, 0x5f, 0x73, 0x77, 0x65
        /*0026*/ 	.byte	0x65, 0x70, 0x5f, 0x73, 0x72, 0x63, 0x2f, 0x69, 0x6e, 0x63, 0x6c, 0x75, 0x64, 0x65, 0x2f, 0x63
        /*0036*/ 	.byte	0x75, 0x74, 0x65, 0x2f, 0x70, 0x6f, 0x69, 0x6e, 0x74, 0x65, 0x72, 0x5f, 0x66, 0x6c, 0x61, 0x67
        /*0046*/ 	.byte	0x67, 0x65, 0x64, 0x2e, 0x68, 0x70, 0x70, 0x00
	.type		$str$26,@object
	.size		$str$26,($str$25 - $str$26)
$str$26:
        /*004e*/ 	.byte	0x2f, 0x74, 0x6d, 0x70, 0x2f, 0x63, 0x75, 0x74, 0x6c, 0x61, 0x73, 0x73, 0x5f, 0x73, 0x77, 0x65
        /*005e*/ 	.byte	0x65, 0x70, 0x5f, 0x73, 0x72, 0x63, 0x2f, 0x69, 0x6e, 0x63, 0x6c, 0x75, 0x64, 0x65, 0x2f, 0x63
        /*006e*/ 	.byte	0x75, 0x74, 0x65, 0x2f, 0x61, 0x74, 0x6f, 0x6d, 0x2f, 0x63, 0x6f, 0x70, 0x79, 0x5f, 0x74, 0x72
        /*007e*/ 	.byte	0x61, 0x69, 0x74, 0x73, 0x5f, 0x73, 0x6d, 0x31, 0x30, 0x30, 0x2e, 0x68, 0x70, 0x70, 0x00
	.type		$str$25,@object
	.size		$str$25,(__unnamed_1 - $str$25)
$str$25:
        /*008d*/ 	.byte	0x28, 0x28, 0x75, 0x69, 0x6e, 0x74, 0x33, 0x32, 0x5f, 0x74, 0x28, 0x74, 0x68, 0x72, 0x65, 0x61
        /*009d*/ 	.byte	0x64, 0x49, 0x64, 0x78, 0x2e, 0x78, 0x29, 0x20, 0x2f, 0x20, 0x33, 0x32, 0x29, 0x20, 0x25, 0x20
        /*00ad*/ 	.byte	0x34, 0x29, 0x20, 0x3d, 0x3d, 0x20, 0x28, 0x28, 0x28, 0x74, 0x6d, 0x65, 0x6d, 0x5f, 0x61, 0x64
        /*00bd*/ 	.byte	0x64, 0x72, 0x20, 0x3e, 0x3e, 0x20, 0x31, 0x36, 0x29, 0x20, 0x2f, 0x20, 0x33, 0x32, 0x29, 0x20
        /*00cd*/ 	.byte	0x25, 0x20, 0x34, 0x29, 0x00
	.type		__unnamed_1,@object
	.size		__unnamed_1,(__unnamed_2 - __unnamed_1)
__unnamed_1:
        /*00d2*/ 	.byte	0x61, 0x75, 0x74, 0x6f, 0x20, 0x63, 0x75, 0x74, 0x65, 0x3a, 0x3a, 0x61, 0x73, 0x5f, 0x70, 0x6f
        /* <DEDUP_REMOVED lines=24> */
        /*0262*/ 	.byte	0x3c, 0x34, 0x30, 0x39, 0x36, 0x3e, 0x3e, 0x3e, 0x3e, 0x5d, 0x00
	.type		__unnamed_2,@object
	.size		__unnamed_2,(.L_2 - __unnamed_2)
__unnamed_2:
        /* <DEDUP_REMOVED lines=40> */
        /*04ed*/ 	.byte	0x74, 0x65, 0x3a, 0x3a, 0x43, 0x3c, 0x30, 0x3e, 0x3e, 0x3e, 0x3e, 0x5d, 0x00
.L_2:


//--------------------- .nv.shared._ZN7cutlass13device_kernelINS_4gemm6kernel13GemmUniversalIN4cute5tupleIJiiiiEEENS1_10collective13CollectiveMmaINS1_35MainloopSm100TmaUmmaWarpSpecializedILi4ELi2ELi4ENS5_IJNS4_1CILi2EEESB_NSA_ILi1EEEEEEEENS5_IJNSA_ILi64EEESF_SF_EEENS_12float_e5m2_tENS5_IJlSC_lEEESH_SI_NS4_8TiledMMAINS4_8MMA_AtomIJNS4_10MMA_TraitsINS4_19SM100_MMA_F8F6F4_SSEJSH_SH_fSF_SF_NS4_17integral_constantINS4_4UMMA5MajorELSP_0EEESQ_NSN_INSO_7ScaleInELSR_0EEESS_EEEEEENS4_6LayoutINS5_IJSC_SC_SC_EEENS5_IJNSA_ILi0EEESX_SX_EEEEENS5_IJNS4_10UnderscoreES10_S10_EEEEENS4_23SM90_TMA_LOAD_MULTICASTENS4_14ComposedLayoutINS4_7SwizzleILi2ELi4ELi3EEENS4_18smem_ptr_flag_bitsILi8EEENSV_INS5_IJNSA_ILi8EEESF_EEENS5_IJSF_SC_EEEEEEEvNS4_8identityES13_S1D_vS1E_EENS_8epilogue10collective18CollectiveEpilogueINS1G_23Sm100TmaWarpSpecializedILi1ELi1ELi32ELb0ELb0EEEJSG_NS5_IJNSV_ISF_SC_EES1L_EEESH_SI_SH_SI_NS1G_6fusion15FusionCallbacksIS1K_NS1N_17LinearCombinationISH_fSH_fLNS_15FloatRoundStyleE2EEESG_S1M_JEEENS4_5SM1004TMEM4LOAD26SM100_TMEM_LOAD_16dp32b32xENS4_13SM90_TMA_LOADES1D_NS4_39AutoVectorizingCopyWithAssumedAlignmentILi128EEENS4_14SM90_TMA_STOREES1D_S1Z_S1Z_EEEvvEEEEvNT_6ParamsE --------------------------
	.section	.nv.shared._ZN7cutlass13device_kernelINS_4gemm6kernel13GemmUniversalIN4cute5tupleIJiiiiEEENS1_10collective13CollectiveMmaINS1_35MainloopSm100TmaUmmaWarpSpecializedILi4ELi2ELi4ENS5_IJNS4_1CILi2EEESB_NSA_ILi1EEEEEEEENS5_IJNSA_ILi64EEESF_SF_EEENS_12float_e5m2_tENS5_IJlSC_lEEESH_SI_NS4_8TiledMMAINS4_8MMA_AtomIJNS4_10MMA_TraitsINS4_19SM100_MMA_F8F6F4_SSEJSH_SH_fSF_SF_NS4_17integral_constantINS4_4UMMA5MajorELSP_0EEESQ_NSN_INSO_7ScaleInELSR_0EEESS_EEEEEENS4_6LayoutINS5_IJSC_SC_SC_EEENS5_IJNSA_ILi0EEESX_SX_EEEEENS5_IJNS4_10UnderscoreES10_S10_EEEEENS4_23SM90_TMA_LOAD_MULTICASTENS4_14ComposedLayoutINS4_7SwizzleILi2ELi4ELi3EEENS4_18smem_ptr_flag_bitsILi8EEENSV_INS5_IJNSA_ILi8EEESF_EEENS5_IJSF_SC_EEEEEEEvNS4_8identityES13_S1D_vS1E_EENS_8epilogue10collective18CollectiveEpilogueINS1G_23Sm100TmaWarpSpecializedILi1ELi1ELi32ELb0ELb0EEEJSG_NS5_IJNSV_ISF_SC_EES1L_EEESH_SI_SH_SI_NS1G_6fusion15FusionCallbacksIS1K_NS1N_17LinearCombinationISH_fSH_fLNS_15FloatRoundStyleE2EEESG_S1M_JEEENS4_5SM1004TMEM4LOAD26SM100_TMEM_LOAD_16dp32b32xENS4_13SM90_TMA_LOADES1D_NS4_39AutoVectorizingCopyWithAssumedAlignmentILi128EEENS4_14SM90_TMA_STOREES1D_S1Z_S1Z_EEEvvEEEEvNT_6ParamsE,"aw",@nobits
	.sectionflags	@""
	.align	16
	.zero		1024


//--------------------- .nv.shared.reserved.0     --------------------------
	.section	.nv.shared.reserved.0,"aw",@nobits
	.weak		__nv_reservedSMEM_offset_0_alias
	.size		__nv_reservedSMEM_offset_0_alias, 0, 64
	.other		__nv_reservedSMEM_offset_0_alias,@"STO_CUDA_RESERVED_SHARED STV_DEFAULT"
__nv_reservedSMEM_offset_0_alias:
	.zero		0
.nv.shared.reserved.0:
	.zero		64
	.weak		__nv_reservedSMEM_tcgen05_partition
	.type		__nv_reservedSMEM_tcgen05_partition,@object
	.size		__nv_reservedSMEM_tcgen05_partition,(.L_0 - __nv_reservedSMEM_tcgen05_partition)
__nv_reservedSMEM_tcgen05_partition:
	.zero		32
.L_0:


//--------------------- .nv.global                --------------------------
	.section	.nv.global,"aw",@nobits
.nv.global:
	.type		_ZN40_INTERNAL_b902367f_4_k_cu_7b2302bc_101414cute1_E,@object
	.size		_ZN40_INTERNAL_b902367f_4_k_cu_7b2302bc_101414cute1_E,(_ZN40_INTERNAL_b902367f_4_k_cu_7b2302bc_101414cuda3std3__45__cpo6cbeginE - _ZN40_INTERNAL_b902367f_4_k_cu_7b2302bc_101414cute1_E)
_ZN40_INTERNAL_b902367f_4_k_cu_7b2302bc_101414cute1_E:
	.zero		1
	.type		_ZN40_INTERNAL_b902367f_4_k_cu_7b2302bc_101414cuda3std3__45__cpo6cbeginE,@object
	.size		_ZN40_INTERNAL_b902367f_4_k_cu_7b2302bc_101414cuda3std3__45__cpo6cbeginE,(_ZN40_INTERNAL_b902367f_4_k_cu_7b2302bc_101414cuda3std3__48in_placeE - _ZN40_INTERNAL_b902367f_4_k_cu_7b2302bc_101414cuda3std3__45__cpo6cbeginE)
_ZN40_INTERNAL_b902367f_4_k_cu_7b2302bc_101414cuda3std3__45__cpo6cbeginE:
	.zero		1
	.type		_ZN40_INTERNAL_b902367f_4_k_cu_7b2302bc_101414cuda3std3__48in_placeE,@object
	.size		_ZN40_INTERNAL_b902367f_4_k_cu_7b2302bc_101414cuda3std3__48in_placeE,(_ZN40_INTERNAL_b902367f_4_k_cu_7b2302bc_101414cuda3std6ranges3__45__cpo9iter_moveE - _ZN40_INTERNAL_b902367f_4_k_cu_7b2302bc_101414cuda3std3__48in_placeE)
_ZN40_INTERNAL_b902367f_4_k_cu_7b2302bc_101414cuda3std3__48in_placeE:
	.zero		1
	.type		_ZN40_INTERNAL_b902367f_4_k_cu_7b2302bc_101414cuda3std6ranges3__45__cpo9iter_moveE,@object
	.size		_ZN40_INTERNAL_b902367f_4_k_cu_7b2302bc_101414cuda3std6ranges3__45__cpo9iter_moveE,(_ZN40_INTERNAL_b902367f_4_k_cu_7b2302bc_101414cuda3std3__45__cpo5beginE - _ZN40_INTERNAL_b902367f_4_k_cu_7b2302bc_101414cuda3std6ranges3__45__cpo9iter_moveE)
_ZN40_INTERNAL_b902367f_4_k_cu_7b2302bc_101414cuda3std6ranges3__45__cpo9iter_moveE:
	.zero		1
	.type		_ZN40_INTERNAL_b902367f_4_k_cu_7b2302bc_101414cuda3std3__45__cpo5beginE,@object
	.size		_ZN40_INTERNAL_b902367f_4_k_cu_7b2302bc_101414cuda3std3__45__cpo5beginE,(_ZN40_INTERNAL_b902367f_4_k_cu_7b2302bc_101414cuda3std3__442_GLOBAL__N__b902367f_4_k_cu_7b2302bc_101416ignoreE - _ZN40_INTERNAL_b902367f_4_k_cu_7b2302bc_101414cuda3std3__45__cpo5beginE)
_ZN40_INTERNAL_b902367f_4_k_cu_7b2302bc_101414cuda3std3__45__cpo5beginE:
	.zero		1
	.type		_ZN40_INTERNAL_b902367f_4_k_cu_7b2302bc_101414cuda3std3__442_GLOBAL__N__b902367f_4_k_cu_7b2302bc_101416ignoreE,@object
	.size		_ZN40_INTERNAL_b902367f_4_k_cu_7b2302bc_101414cuda3std3__442_GLOBAL__N__b902367f_4_k_cu_7b2302bc_101416ignoreE,(_ZN40_INTERNAL_b902367f_4_k_cu_7b2302bc_101414cute7productE - _ZN40_INTERNAL_b902367f_4_k_cu_7b2302bc_101414cuda3std3__442_GLOBAL__N__b902367f_4_k_cu_7b2302bc_101416ignoreE)
_ZN40_INTERNAL_b902367f_4_k_cu_7b2302bc_101414cuda3std3__442_GLOBAL__N__b902367f_4_k_cu_7b2302bc_101416ignoreE:
	.zero		1
	.type		_ZN40_INTERNAL_b902367f_4_k_cu_7b2302bc_101414cute7productE,@object
	.size		_ZN40_INTERNAL_b902367f_4_k_cu_7b2302bc_101414cute7productE,(_ZN40_INTERNAL_b902367f_4_k_cu_7b2302bc_101414cuda3std3__45__cpo3endE - _ZN40_INTERNAL_b902367f_4_k_cu_7b2302bc_101414cute7productE)
_ZN40_INTERNAL_b902367f_4_k_cu_7b2302bc_101414cute7productE:
	.zero		1
	.type		_ZN40_INTERNAL_b902367f_4_k_cu_7b2302bc_101414cuda3std3__45__cpo3endE,@object
	.size		_ZN40_INTERNAL_b902367f_4_k_cu_7b2302bc_101414cuda3std3__45__cpo3endE,(_ZN40_INTERNAL_b902367f_4_k_cu_7b2302bc_101414cuda3std3__419piecewise_constructE - _ZN40_INTERNAL_b902367f_4_k_cu_7b2302bc_101414cuda3std3__45__cpo3endE)
_ZN40_INTERNAL_b902367f_4_k_cu_7b2302bc_101414cuda3std3__45__cpo3endE:
	.zero		1
	.type		_ZN40_INTERNAL_b902367f_4_k_cu_7b2302bc_101414cuda3std3__419piecewise_constructE,@object
	.size		_ZN40_INTERNAL_b902367f_4_k_cu_7b2302bc_101414cuda3std3__419piecewise_constructE,(_ZN40_INTERNAL_b902367f_4_k_cu_7b2302bc_101414cuda3std3__45__cpo4cendE - _ZN40_INTERNAL_b902367f_4_k_cu_7b2302bc_101414cuda3std3__419piecewise_constructE)
_ZN40_INTERNAL_b902367f_4_k_cu_7b2302bc_101414cuda3std3__419piecewise_constructE:
	.zero		1
	.type		_ZN40_INTERNAL_b902367f_4_k_cu_7b2302bc_101414cuda3std3__45__cpo4cendE,@object
	.size		_ZN40_INTERNAL_b902367f_4_k_cu_7b2302bc_101414cuda3std3__45__cpo4cendE,(_ZN40_INTERNAL_b902367f_4_k_cu_7b2302bc_101414cuda3std6ranges3__45__cpo4swapE - _ZN40_INTERNAL_b902367f_4_k_cu_7b2302bc_101414cuda3std3__45__cpo4cendE)
_ZN40_INTERNAL_b902367f_4_k_cu_7b2302bc_101414cuda3std3__45__cpo4cendE:
	.zero		1
	.type		_ZN40_INTERNAL_b902367f_4_k_cu_7b2302bc_101414cuda3std6ranges3__45__cpo4swapE,@object
	.size		_ZN40_INTERNAL_b902367f_4_k_cu_7b2302bc_101414cuda3std6ranges3__45__cpo4swapE,(.L_10 - _ZN40_INTERNAL_b902367f_4_k_cu_7b2302bc_101414cuda3std6ranges3__45__cpo4swapE)
_ZN40_INTERNAL_b902367f_4_k_cu_7b2302bc_101414cuda3std6ranges3__45__cpo4swapE:
	.zero		1
.L_10:


//--------------------- .nv.constant0._ZN7cutlass13device_kernelINS_4gemm6kernel13GemmUniversalIN4cute5tupleIJiiiiEEENS1_10collective13CollectiveMmaINS1_35MainloopSm100TmaUmmaWarpSpecializedILi4ELi2ELi4ENS5_IJNS4_1CILi2EEESB_NSA_ILi1EEEEEEEENS5_IJNSA_ILi64EEESF_SF_EEENS_12float_e5m2_tENS5_IJlSC_lEEESH_SI_NS4_8TiledMMAINS4_8MMA_AtomIJNS4_10MMA_TraitsINS4_19SM100_MMA_F8F6F4_SSEJSH_SH_fSF_SF_NS4_17integral_constantINS4_4UMMA5MajorELSP_0EEESQ_NSN_INSO_7ScaleInELSR_0EEESS_EEEEEENS4_6LayoutINS5_IJSC_SC_SC_EEENS5_IJNSA_ILi0EEESX_SX_EEEEENS5_IJNS4_10UnderscoreES10_S10_EEEEENS4_23SM90_TMA_LOAD_MULTICASTENS4_14ComposedLayoutINS4_7SwizzleILi2ELi4ELi3EEENS4_18smem_ptr_flag_bitsILi8EEENSV_INS5_IJNSA_ILi8EEESF_EEENS5_IJSF_SC_EEEEEEEvNS4_8identityES13_S1D_vS1E_EENS_8epilogue10collective18CollectiveEpilogueINS1G_23Sm100TmaWarpSpecializedILi1ELi1ELi32ELb0ELb0EEEJSG_NS5_IJNSV_ISF_SC_EES1L_EEESH_SI_SH_SI_NS1G_6fusion15FusionCallbacksIS1K_NS1N_17LinearCombinationISH_fSH_fLNS_15FloatRoundStyleE2EEESG_S1M_JEEENS4_5SM1004TMEM4LOAD26SM100_TMEM_LOAD_16dp32b32xENS4_13SM90_TMA_LOADES1D_NS4_39AutoVectorizingCopyWithAssumedAlignmentILi128EEENS4_14SM90_TMA_STOREES1D_S1Z_S1Z_EEEvvEEEEvNT_6ParamsE --------------------------
	.section	.nv.constant0._ZN7cutlass13device_kernelINS_4gemm6kernel13GemmUniversalIN4cute5tupleIJiiiiEEENS1_10collective13CollectiveMmaINS1_35MainloopSm100TmaUmmaWarpSpecializedILi4ELi2ELi4ENS5_IJNS4_1CILi2EEESB_NSA_ILi1EEEEEEEENS5_IJNSA_ILi64EEESF_SF_EEENS_12float_e5m2_tENS5_IJlSC_lEEESH_SI_NS4_8TiledMMAINS4_8MMA_AtomIJNS4_10MMA_TraitsINS4_19SM100_MMA_F8F6F4_SSEJSH_SH_fSF_SF_NS4_17integral_constantINS4_4UMMA5MajorELSP_0EEESQ_NSN_INSO_7ScaleInELSR_0EEESS_EEEEEENS4_6LayoutINS5_IJSC_SC_SC_EEENS5_IJNSA_ILi0EEESX_SX_EEEEENS5_IJNS4_10UnderscoreES10_S10_EEEEENS4_23SM90_TMA_LOAD_MULTICASTENS4_14ComposedLayoutINS4_7SwizzleILi2ELi4ELi3EEENS4_18smem_ptr_flag_bitsILi8EEENSV_INS5_IJNSA_ILi8EEESF_EEENS5_IJSF_SC_EEEEEEEvNS4_8identityES13_S1D_vS1E_EENS_8epilogue10collective18CollectiveEpilogueINS1G_23Sm100TmaWarpSpecializedILi1ELi1ELi32ELb0ELb0EEEJSG_NS5_IJNSV_ISF_SC_EES1L_EEESH_SI_SH_SI_NS1G_6fusion15FusionCallbacksIS1K_NS1N_17LinearCombinationISH_fSH_fLNS_15FloatRoundStyleE2EEESG_S1M_JEEENS4_5SM1004TMEM4LOAD26SM100_TMEM_LOAD_16dp32b32xENS4_13SM90_TMA_LOADES1D_NS4_39AutoVectorizingCopyWithAssumedAlignmentILi128EEENS4_14SM90_TMA_STOREES1D_S1Z_S1Z_EEEvvEEEEvNT_6ParamsE,"a",@progbits
	.sectionflags	@""
	.align	4
.nv.constant0._ZN7cutlass13device_kernelINS_4gemm6kernel13GemmUniversalIN4cute5tupleIJiiiiEEENS1_10collective13CollectiveMmaINS1_35MainloopSm100TmaUmmaWarpSpecializedILi4ELi2ELi4ENS5_IJNS4_1CILi2EEESB_NSA_ILi1EEEEEEEENS5_IJNSA_ILi64EEESF_SF_EEENS_12float_e5m2_tENS5_IJlSC_lEEESH_SI_NS4_8TiledMMAINS4_8MMA_AtomIJNS4_10MMA_TraitsINS4_19SM100_MMA_F8F6F4_SSEJSH_SH_fSF_SF_NS4_17integral_constantINS4_4UMMA5MajorELSP_0EEESQ_NSN_INSO_7ScaleInELSR_0EEESS_EEEEEENS4_6LayoutINS5_IJSC_SC_SC_EEENS5_IJNSA_ILi0EEESX_SX_EEEEENS5_IJNS4_10UnderscoreES10_S10_EEEEENS4_23SM90_TMA_LOAD_MULTICASTENS4_14ComposedLayoutINS4_7SwizzleILi2ELi4ELi3EEENS4_18smem_ptr_flag_bitsILi8EEENSV_INS5_IJNSA_ILi8EEESF_EEENS5_IJSF_SC_EEEEEEEvNS4_8identityES13_S1D_vS1E_EENS_8epilogue10collective18CollectiveEpilogueINS1G_23Sm100TmaWarpSpecializedILi1ELi1ELi32ELb0ELb0EEEJSG_NS5_IJNSV_ISF_SC_EES1L_EEESH_SI_SH_SI_NS1G_6fusion15FusionCallbacksIS1K_NS1N_17LinearCombinationISH_fSH_fLNS_15FloatRoundStyleE2EEESG_S1M_JEEENS4_5SM1004TMEM4LOAD26SM100_TMEM_LOAD_16dp32b32xENS4_13SM90_TMA_LOADES1D_NS4_39AutoVectorizingCopyWithAssumedAlignmentILi128EEENS4_14SM90_TMA_STOREES1D_S1Z_S1Z_EEEvvEEEEvNT_6ParamsE:
	.zero		2944


//--------------------- SYMBOLS --------------------------

	.type		.nv.reservedSmem.offset0,@object
	.size		.nv.reservedSmem.offset0,0x4
	.type		.nv.reservedSmem.cap,@object
	.size		.nv.reservedSmem.cap,0x4
	.type		__assertfail,@function
